	.target	sm_90a

	.elftype	@"ET_EXEC"


//--------------------- .note.nv.tkinfo           --------------------------
	.section	.note.nv.tkinfo,"",@"SHT_NOTE"
	.sectionflags	@"SHF_NOTE_NV_TKINFO"
	.tkinfo
        /*0018*/ 	.word	0x00000002
        /*0030*/ 	.string	""
        /*0030*/ 	.string	"ptxas"
        /*0030*/ 	.string	"Cuda compilation tools, release 13.0, V13.0.88"
        /*0030*/ 	.string	"Build cuda_13.0.r13.0/compiler.36424714_0"
        /*0030*/ 	.string	"-arch sm_90a -m 64 "



//--------------------- .note.nv.cuinfo           --------------------------
	.section	.note.nv.cuinfo,"",@"SHT_NOTE"
	.sectionflags	@"SHF_NOTE_NV_CUINFO"
        /*0018*/ 	.short	0x0002
        /*001a*/ 	.short	0x005a
        /*001c*/ 	.short	0x0082
	.zero		2


//--------------------- .nv.info                  --------------------------
	.section	.nv.info,"",@"SHT_CUDA_INFO"
	.align	4


	//----- nvinfo : EIATTR_REGCOUNT
	.align		4
        /*0000*/ 	.byte	0x04, 0x2f
        /*0002*/ 	.short	(.L_12 - .L_11)
	.align		4
.L_11:
        /*0004*/ 	.word	index@(_ZN7cutlass13device_kernelINS_4gemm6kernel13GemmUniversalIN4cute5tupleIJiiiiEEENS1_10collective13CollectiveMmaINS1_37MainloopSm90TmaGmmaWarpSpecializedFP8ILi5ENS5_IJNS4_1CILi1EEESB_SB_EEENS1_35KernelTmaWarpSpecializedCooperativeEEENS5_IJNSA_ILi192EEENSA_ILi112EEENSA_ILi128EEEEEENS_12float_e4m3_tENS5_IJlSB_lEEESJ_SK_NS4_8TiledMMAINS4_8MMA_AtomIJNS4_4SM904GMMA30MMA_64x16x32_F32E4M3E4M3_SS_TNILNSO_7ScaleInE1ELSQ_1EEEEEENS4_6LayoutINS5_IJNSA_ILi2EEESB_SB_EEENS5_IJSB_NSA_ILi0EEESW_EEEEENS5_IJNS4_10UnderscoreESZ_SZ_EEEEENS4_13SM90_TMA_LOADENS4_14ComposedLayoutINS4_7SwizzleILi3ELi4ELi3EEENS4_18smem_ptr_flag_bitsILi8EEENST_INS5_IJNSA_ILi8EEESH_EEENS5_IJSH_SB_EEEEEEEvNS4_8identityES12_S1C_vS1D_EENS_8epilogue10collective6detail29Sm90TmaWarpSpecializedAdapterINS1G_15DefaultEpilogueISJ_SK_SK_NS1F_6thread17LinearCombinationISJ_Li1EffLNS1K_9ScaleType4KindE0ELNS_15FloatRoundStyleE2ESJ_EENS1_15EpilogueDefaultEEEEEvvEEEEvNT_6ParamsE)
        /*0008*/ 	.word	0x000000a8


	//----- nvinfo : EIATTR_FRAME_SIZE
	.align		4
.L_12:
        /*000c*/ 	.byte	0x04, 0x11
        /*000e*/ 	.short	(.L_14 - .L_13)
	.align		4
.L_13:
        /*0010*/ 	.word	index@(_ZN7cutlass13device_kernelINS_4gemm6kernel13GemmUniversalIN4cute5tupleIJiiiiEEENS1_10collective13CollectiveMmaINS1_37MainloopSm90TmaGmmaWarpSpecializedFP8ILi5ENS5_IJNS4_1CILi1EEESB_SB_EEENS1_35KernelTmaWarpSpecializedCooperativeEEENS5_IJNSA_ILi192EEENSA_ILi112EEENSA_ILi128EEEEEENS_12float_e4m3_tENS5_IJlSB_lEEESJ_SK_NS4_8TiledMMAINS4_8MMA_AtomIJNS4_4SM904GMMA30MMA_64x16x32_F32E4M3E4M3_SS_TNILNSO_7ScaleInE1ELSQ_1EEEEEENS4_6LayoutINS5_IJNSA_ILi2EEESB_SB_EEENS5_IJSB_NSA_ILi0EEESW_EEEEENS5_IJNS4_10UnderscoreESZ_SZ_EEEEENS4_13SM90_TMA_LOADENS4_14ComposedLayoutINS4_7SwizzleILi3ELi4ELi3EEENS4_18smem_ptr_flag_bitsILi8EEENST_INS5_IJNSA_ILi8EEESH_EEENS5_IJSH_SB_EEEEEEEvNS4_8identityES12_S1C_vS1D_EENS_8epilogue10collective6detail29Sm90TmaWarpSpecializedAdapterINS1G_15DefaultEpilogueISJ_SK_SK_NS1F_6thread17LinearCombinationISJ_Li1EffLNS1K_9ScaleType4KindE0ELNS_15FloatRoundStyleE2ESJ_EENS1_15EpilogueDefaultEEEEEvvEEEEvNT_6ParamsE)
        /*0014*/ 	.word	0x00000010


	//----- nvinfo : EIATTR_MIN_STACK_SIZE
	.align		4
.L_14:
        /*0018*/ 	.byte	0x04, 0x12
        /*001a*/ 	.short	(.L_16 - .L_15)
	.align		4
.L_15:
        /*001c*/ 	.word	index@(_ZN7cutlass13device_kernelINS_4gemm6kernel13GemmUniversalIN4cute5tupleIJiiiiEEENS1_10collective13CollectiveMmaINS1_37MainloopSm90TmaGmmaWarpSpecializedFP8ILi5ENS5_IJNS4_1CILi1EEESB_SB_EEENS1_35KernelTmaWarpSpecializedCooperativeEEENS5_IJNSA_ILi192EEENSA_ILi112EEENSA_ILi128EEEEEENS_12float_e4m3_tENS5_IJlSB_lEEESJ_SK_NS4_8TiledMMAINS4_8MMA_AtomIJNS4_4SM904GMMA30MMA_64x16x32_F32E4M3E4M3_SS_TNILNSO_7ScaleInE1ELSQ_1EEEEEENS4_6LayoutINS5_IJNSA_ILi2EEESB_SB_EEENS5_IJSB_NSA_ILi0EEESW_EEEEENS5_IJNS4_10UnderscoreESZ_SZ_EEEEENS4_13SM90_TMA_LOADENS4_14ComposedLayoutINS4_7SwizzleILi3ELi4ELi3EEENS4_18smem_ptr_flag_bitsILi8EEENST_INS5_IJNSA_ILi8EEESH_EEENS5_IJSH_SB_EEEEEEEvNS4_8identityES12_S1C_vS1D_EENS_8epilogue10collective6detail29Sm90TmaWarpSpecializedAdapterINS1G_15DefaultEpilogueISJ_SK_SK_NS1F_6thread17LinearCombinationISJ_Li1EffLNS1K_9ScaleType4KindE0ELNS_15FloatRoundStyleE2ESJ_EENS1_15EpilogueDefaultEEEEEvvEEEEvNT_6ParamsE)
        /*0020*/ 	.word	0x00000010
.L_16:


//--------------------- .nv.compat                --------------------------
	.section	.nv.compat,"",@"SHT_CUDA_COMPAT_INFO"
	.align	4
        /*0000*/ 	.byte	0x02, 0x09, 0x01, 0x00, 0x02, 0x02, 0x04, 0x00, 0x02, 0x05, 0x05, 0x00, 0x03, 0x07, 0x01, 0x01
        /*0010*/ 	.byte	0x02, 0x03, 0x01, 0x00, 0x02, 0x06, 0x01, 0x00, 0x04, 0x0b, 0x08, 0x00, 0x00, 0x00, 0x00, 0x00
        /*0020*/ 	.byte	0x00, 0x00, 0x00, 0x00


//--------------------- .nv.info._ZN7cutlass13device_kernelINS_4gemm6kernel13GemmUniversalIN4cute5tupleIJiiiiEEENS1_10collective13CollectiveMmaINS1_37MainloopSm90TmaGmmaWarpSpecializedFP8ILi5ENS5_IJNS4_1CILi1EEESB_SB_EEENS1_35KernelTmaWarpSpecializedCooperativeEEENS5_IJNSA_ILi192EEENSA_ILi112EEENSA_ILi128EEEEEENS_12float_e4m3_tENS5_IJlSB_lEEESJ_SK_NS4_8TiledMMAINS4_8MMA_AtomIJNS4_4SM904GMMA30MMA_64x16x32_F32E4M3E4M3_SS_TNILNSO_7ScaleInE1ELSQ_1EEEEEENS4_6LayoutINS5_IJNSA_ILi2EEESB_SB_EEENS5_IJSB_NSA_ILi0EEESW_EEEEENS5_IJNS4_10UnderscoreESZ_SZ_EEEEENS4_13SM90_TMA_LOADENS4_14ComposedLayoutINS4_7SwizzleILi3ELi4ELi3EEENS4_18smem_ptr_flag_bitsILi8EEENST_INS5_IJNSA_ILi8EEESH_EEENS5_IJSH_SB_EEEEEEEvNS4_8identityES12_S1C_vS1D_EENS_8epilogue10collective6detail29Sm90TmaWarpSpecializedAdapterINS1G_15DefaultEpilogueISJ_SK_SK_NS1F_6thread17LinearCombinationISJ_Li1EffLNS1K_9ScaleType4KindE0ELNS_15FloatRoundStyleE2ESJ_EENS1_15EpilogueDefaultEEEEEvvEEEEvNT_6ParamsE --------------------------
	.section	.nv.info._ZN7cutlass13device_kernelINS_4gemm6kernel13GemmUniversalIN4cute5tupleIJiiiiEEENS1_10collective13CollectiveMmaINS1_37MainloopSm90TmaGmmaWarpSpecializedFP8ILi5ENS5_IJNS4_1CILi1EEESB_SB_EEENS1_35KernelTmaWarpSpecializedCooperativeEEENS5_IJNSA_ILi192EEENSA_ILi112EEENSA_ILi128EEEEEENS_12float_e4m3_tENS5_IJlSB_lEEESJ_SK_NS4_8TiledMMAINS4_8MMA_AtomIJNS4_4SM904GMMA30MMA_64x16x32_F32E4M3E4M3_SS_TNILNSO_7ScaleInE1ELSQ_1EEEEEENS4_6LayoutINS5_IJNSA_ILi2EEESB_SB_EEENS5_IJSB_NSA_ILi0EEESW_EEEEENS5_IJNS4_10UnderscoreESZ_SZ_EEEEENS4_13SM90_TMA_LOADENS4_14ComposedLayoutINS4_7SwizzleILi3ELi4ELi3EEENS4_18smem_ptr_flag_bitsILi8EEENST_INS5_IJNSA_ILi8EEESH_EEENS5_IJSH_SB_EEEEEEEvNS4_8identityES12_S1C_vS1D_EENS_8epilogue10collective6detail29Sm90TmaWarpSpecializedAdapterINS1G_15DefaultEpilogueISJ_SK_SK_NS1F_6thread17LinearCombinationISJ_Li1EffLNS1K_9ScaleType4KindE0ELNS_15FloatRoundStyleE2ESJ_EENS1_15EpilogueDefaultEEEEEvvEEEEvNT_6ParamsE,"",@"SHT_CUDA_INFO"
	.sectionflags	@""
	.align	4


	//----- nvinfo : EIATTR_CUDA_API_VERSION
	.align		4
        /*0000*/ 	.byte	0x04, 0x37
        /*0002*/ 	.short	(.L_18 - .L_17)
.L_17:
        /*0004*/ 	.word	0x00000082


	//----- nvinfo : EIATTR_KPARAM_INFO
	.align		4
.L_18:
        /*0008*/ 	.byte	0x04, 0x17
        /*000a*/ 	.short	(.L_20 - .L_19)
.L_19:
        /*000c*/ 	.word	0x00000000
        /*0010*/ 	.short	0x0000
        /*0012*/ 	.short	0x0070
        /*0014*/ 	.byte	0x00, 0xf0, 0x01, 0x10


	//----- nvinfo : EIATTR_SPARSE_MMA_MASK
	.align		4
.L_20:
        /*0018*/ 	.byte	0x03, 0x50
        /*001a*/ 	.short	0x0000


	//----- nvinfo : EIATTR_MAXREG_COUNT
	.align		4
        /*001c*/ 	.byte	0x03, 0x1b
        /*001e*/ 	.short	0x00a8


	//----- nvinfo : EIATTR_NUM_BARRIERS
	.align		4
        /*0020*/ 	.byte	0x02, 0x4c
        /*0022*/ 	.byte	0x01
	.zero		1


	//----- nvinfo : EIATTR_ANNOTATIONS
	.align		4
        /*0024*/ 	.byte	0x04, 0x55
        /*0026*/ 	.short	(.L_22 - .L_21)


	//   ....[0]....
.L_21:
        /*0028*/ 	.word	0x00000001
        /*002c*/ 	.byte	0xb0, 0x05, 0x00, 0x00, 0x01, 0x00, 0x00, 0x00, 0xd0, 0x05, 0x00, 0x00, 0x01, 0x00, 0x00, 0x00
        /* <DEDUP_REMOVED lines=9> */
        /*00cc*/ 	.byte	0xe0, 0xe9, 0x00, 0x00


	//----- nvinfo : EIATTR_MERCURY_ISA_VERSION
	.align		4
.L_22:
        /*00d0*/ 	.byte	0x03, 0x5f
        /*00d2*/ 	.short	0x0101


	//----- nvinfo : EIATTR_INT_WARP_WIDE_INSTR_OFFSETS
	.align		4
        /*00d4*/ 	.byte	0x04, 0x31
        /*00d6*/ 	.short	(.L_24 - .L_23)


	//   ....[0]....
.L_23:
        /*00d8*/ 	.word	0x00000480


	//   ....[1]....
        /*00dc*/ 	.word	0x00000490


	//   ....[2]....
        /*00e0*/ 	.word	0x000005c0


	//----- nvinfo : EIATTR_COOP_GROUP_MASK_REGIDS
	.align		4
.L_24:
        /*00e4*/ 	.byte	0x04, 0x29
        /*00e6*/ 	.short	(.L_26 - .L_25)


	//   ....[0]....
.L_25:
        /*00e8*/ 	.word	0xffffffff


	//   ....[1]....
        /*00ec*/ 	.word	0xffffffff


	//   ....[2]....
        /*00f0*/ 	.word	0xffffffff


	//   ....[3]....
        /*00f4*/ 	.word	0xffffffff


	//   ....[4]....
        /*00f8*/ 	.word	0xffffffff


	//----- nvinfo : EIATTR_COOP_GROUP_INSTR_OFFSETS
	.align		4
.L_26:
        /*00fc*/ 	.byte	0x04, 0x28
        /*00fe*/ 	.short	(.L_28 - .L_27)


	//   ....[0]....
.L_27:
        /*0100*/ 	.word	0x00000070


	//   ....[1]....
        /*0104*/ 	.word	0x00000080


	//   ....[2]....
        /*0108*/ 	.word	0x000001a0


	//   ....[3]....
        /*010c*/ 	.word	0x000003d0


	//   ....[4]....
        /*0110*/ 	.word	0x000012e0


	//----- nvinfo : EIATTR_REG_RECONFIG
	.align		4
.L_28:
        /*0114*/ 	.byte	0x01, 0x54
	.zero		2


	//----- nvinfo : EIATTR_MBARRIER_INSTR_OFFSETS
	.align		4
        /*0118*/ 	.byte	0x04, 0x39
        /*011a*/ 	.short	(.L_30 - .L_29)


	//   ....[0]....
.L_29:
        /*011c*/ 	.word	0x00000320
        /*0120*/ 	.word	0x000000ff
        /*0124*/ 	.word	0x00000000
        /*0128*/ 	.short	0x0100
        /*012a*/ 	.byte	0x0a
	.zero		1


	//   ....[1]....
        /*012c*/ 	.word	0x00000330
        /*0130*/ 	.word	0x000000ff
        /*0134*/ 	.word	0x00000028
        /*0138*/ 	.short	0x0100
        /*013a*/ 	.byte	0x0a
	.zero		1


	//   ....[2]....
        /*013c*/ 	.word	0x00000340
        /*0140*/ 	.word	0x000000ff
        /*0144*/ 	.word	0x00000008
        /*0148*/ 	.short	0x0100
        /*014a*/ 	.byte	0x0a
	.zero		1


	//   ....[3]....
        /*014c*/ 	.word	0x00000350
        /*0150*/ 	.word	0x000000ff
        /*0154*/ 	.word	0x00000030
        /*0158*/ 	.short	0x0100
        /*015a*/ 	.byte	0x0a
	.zero		1


	//   ....[4]....
        /*015c*/ 	.word	0x00000360
        /*0160*/ 	.word	0x000000ff
        /*0164*/ 	.word	0x00000010
        /*0168*/ 	.short	0x0100
        /*016a*/ 	.byte	0x0a
	.zero		1


	//   ....[5]....
        /*016c*/ 	.word	0x00000370
        /*0170*/ 	.word	0x000000ff
        /*0174*/ 	.word	0x00000038
        /*0178*/ 	.short	0x0100
        /*017a*/ 	.byte	0x0a
	.zero		1


	//   ....[6]....
        /*017c*/ 	.word	0x00000380
        /*0180*/ 	.word	0x000000ff
        /*0184*/ 	.word	0x00000018
        /*0188*/ 	.short	0x0100
        /*018a*/ 	.byte	0x0a
	.zero		1


	//   ....[7]....
        /*018c*/ 	.word	0x00000390
        /*0190*/ 	.word	0x000000ff
        /*0194*/ 	.word	0x00000040
        /*0198*/ 	.short	0x0100
        /*019a*/ 	.byte	0x0a
	.zero		1


	//   ....[8]....
        /*019c*/ 	.word	0x000003a0
        /*01a0*/ 	.word	0x000000ff
        /*01a4*/ 	.word	0x00000020
        /*01a8*/ 	.short	0x0100
        /*01aa*/ 	.byte	0x0a
	.zero		1


	//   ....[9]....
        /*01ac*/ 	.word	0x000003b0
        /*01b0*/ 	.word	0x000000ff
        /*01b4*/ 	.word	0x00000048
        /*01b8*/ 	.short	0x0100
        /*01ba*/ 	.byte	0x0a
	.zero		1


	//   ....[10]....
        /*01bc*/ 	.word	0x000005f0
        /*01c0*/ 	.word	0x000000ff
        /*01c4*/ 	.word	0x00000060
        /*01c8*/ 	.short	0x0100
        /*01ca*/ 	.byte	0x08
	.zero		1


	//   ....[11]....
        /*01cc*/ 	.word	0x00000600
        /*01d0*/ 	.word	0x000000ff
        /*01d4*/ 	.word	0x00000068
        /*01d8*/ 	.short	0x0100
        /*01da*/ 	.byte	0x08
	.zero		1


	//   ....[12]....
        /*01dc*/ 	.word	0x00001930
        /*01e0*/ 	.word	0x000000ff
        /*01e4*/ 	.word	0x00000000
        /*01e8*/ 	.short	0x010a
        /*01ea*/ 	.byte	0x0c
	.zero		1


	//   ....[13]....
        /*01ec*/ 	.word	0x00001990
        /*01f0*/ 	.word	0x000000ff
        /*01f4*/ 	.word	0x00000000
        /*01f8*/ 	.short	0x010a
        /*01fa*/ 	.byte	0x0c
	.zero		1


	//   ....[14]....
        /*01fc*/ 	.word	0x00003520
        /*0200*/ 	.word	0x000000ff
        /*0204*/ 	.word	0x00000000
        /*0208*/ 	.short	0x010a
        /*020a*/ 	.byte	0x0e
	.zero		1


	//   ....[15]....
        /*020c*/ 	.word	0x00003560
        /*0210*/ 	.word	0x000000ff
        /*0214*/ 	.word	0x00000000
        /*0218*/ 	.short	0x010a
        /*021a*/ 	.byte	0x0e
	.zero		1


	//   ....[16]....
        /*021c*/ 	.word	0x00004c90
        /*0220*/ 	.word	0x000000ff
        /*0224*/ 	.word	0x00000000
        /*0228*/ 	.short	0x0101
        /*022a*/ 	.byte	0x0d
	.zero		1


	//   ....[17]....
        /*022c*/ 	.word	0x00005620
        /*0230*/ 	.word	0x000000ff
        /*0234*/ 	.word	0x00000000
        /*0238*/ 	.short	0x0101
        /*023a*/ 	.byte	0x06
	.zero		1


	//   ....[18]....
        /*023c*/ 	.word	0x0000e560
        /*0240*/ 	.word	0x0000000d
        /*0244*/ 	.word	0x00000028
        /*0248*/ 	.short	0x010a
        /*024a*/ 	.byte	0x3f
	.zero		1


	//   ....[19]....
        /*024c*/ 	.word	0x0000e920
        /*0250*/ 	.word	0x00000004
        /*0254*/ 	.word	0x00000068
        /*0258*/ 	.short	0x0101
        /*025a*/ 	.byte	0x3f
	.zero		1


	//   ....[20]....
        /*025c*/ 	.word	0x0000f090
        /*0260*/ 	.word	0x00000007
        /*0264*/ 	.word	0x00000000
        /*0268*/ 	.short	0x010a
        /*026a*/ 	.byte	0x3f
	.zero		1


	//   ....[21]....
        /*026c*/ 	.word	0x0000f110
        /*0270*/ 	.word	0x00000009
        /*0274*/ 	.word	0x00000000
        /*0278*/ 	.short	0x010a
        /*027a*/ 	.byte	0x3f
	.zero		1


	//   ....[22]....
        /*027c*/ 	.word	0x0000f1a0
        /*0280*/ 	.word	0x00000006
        /*0284*/ 	.word	0x00000000
        /*0288*/ 	.short	0x010a
        /*028a*/ 	.byte	0x3f
	.zero		1


	//   ....[23]....
        /*028c*/ 	.word	0x0000f230
        /*0290*/ 	.word	0x00000009
        /*0294*/ 	.word	0x00000000
        /*0298*/ 	.short	0x010a
        /*029a*/ 	.byte	0x3f
	.zero		1


	//   ....[24]....
        /*029c*/ 	.word	0x0000f2c0
        /*02a0*/ 	.word	0x00000003
        /*02a4*/ 	.word	0x00000000
        /*02a8*/ 	.short	0x010a
        /*02aa*/ 	.byte	0x3f
	.zero		1


	//   ....[25]....
        /*02ac*/ 	.word	0x0000f330
        /*02b0*/ 	.word	0x00000003
        /*02b4*/ 	.word	0x00000000
        /*02b8*/ 	.short	0x010a
        /*02ba*/ 	.byte	0x3f
	.zero		1


	//   ....[26]....
        /*02bc*/ 	.word	0x0000f390
        /*02c0*/ 	.word	0x000000e2
        /*02c4*/ 	.word	0x00000000
        /*02c8*/ 	.short	0x010a
        /*02ca*/ 	.byte	0x3f
	.zero		1


	//   ....[27]....
        /*02cc*/ 	.word	0x0000f460
        /*02d0*/ 	.word	0x0000000d
        /*02d4*/ 	.word	0x00000028
        /*02d8*/ 	.short	0x010a
        /*02da*/ 	.byte	0x3f
	.zero		1


	//   ....[28]....
        /*02dc*/ 	.word	0x0000f540
        /*02e0*/ 	.word	0x00000007
        /*02e4*/ 	.word	0x00000000
        /*02e8*/ 	.short	0x010a
        /*02ea*/ 	.byte	0x3f
	.zero		1


	//   ....[29]....
        /*02ec*/ 	.word	0x0000f590
        /*02f0*/ 	.word	0x00000009
        /*02f4*/ 	.word	0x00000000
        /*02f8*/ 	.short	0x010a
        /*02fa*/ 	.byte	0x3f
	.zero		1


	//   ....[30]....
        /*02fc*/ 	.word	0x0000f5e0
        /*0300*/ 	.word	0x00000006
        /*0304*/ 	.word	0x00000000
        /*0308*/ 	.short	0x010a
        /*030a*/ 	.byte	0x3f
	.zero		1


	//   ....[31]....
        /*030c*/ 	.word	0x0000f630
        /*0310*/ 	.word	0x00000009
        /*0314*/ 	.word	0x00000000
        /*0318*/ 	.short	0x010a
        /*031a*/ 	.byte	0x3f
	.zero		1


	//----- nvinfo : EIATTR_NUM_MBARRIERS
	.align		4
.L_30:
        /*031c*/ 	.byte	0x03, 0x38
        /*031e*/ 	.short	0x000c


	//----- nvinfo : EIATTR_EXIT_INSTR_OFFSETS
	.align		4
        /*0320*/ 	.byte	0x04, 0x1c
        /*0322*/ 	.short	(.L_32 - .L_31)


	//   ....[0]....
.L_31:
        /*0324*/ 	.word	0x00000660


	//   ....[1]....
        /*0328*/ 	.word	0x00000fb0


	//   ....[2]....
        /*032c*/ 	.word	0x0000dba0


	//   ....[3]....
        /*0330*/ 	.word	0x0000e1f0


	//   ....[4]....
        /*0334*/ 	.word	0x0000f310


	//----- nvinfo : EIATTR_MAX_THREADS
	.align		4
.L_32:
        /*0338*/ 	.byte	0x04, 0x05
        /*033a*/ 	.short	(.L_34 - .L_33)
.L_33:
        /*033c*/ 	.word	0x00000180
        /*0340*/ 	.word	0x00000001
        /*0344*/ 	.word	0x00000001


	//----- nvinfo : EIATTR_CRS_STACK_SIZE
	.align		4
.L_34:
        /*0348*/ 	.byte	0x04, 0x1e
        /*034a*/ 	.short	(.L_36 - .L_35)
.L_35:
        /*034c*/ 	.word	0x00000000


	//----- nvinfo : EIATTR_CBANK_PARAM_SIZE
	.align		4
.L_36:
        /*0350*/ 	.byte	0x03, 0x19
        /*0352*/ 	.short	0x0470


	//----- nvinfo : EIATTR_PARAM_CBANK
	.align		4
        /*0354*/ 	.byte	0x04, 0x0a
        /*0356*/ 	.short	(.L_38 - .L_37)
	.align		4
.L_37:
        /*0358*/ 	.word	index@(.nv.constant0._ZN7cutlass13device_kernelINS_4gemm6kernel13GemmUniversalIN4cute5tupleIJiiiiEEENS1_10collective13CollectiveMmaINS1_37MainloopSm90TmaGmmaWarpSpecializedFP8ILi5ENS5_IJNS4_1CILi1EEESB_SB_EEENS1_35KernelTmaWarpSpecializedCooperativeEEENS5_IJNSA_ILi192EEENSA_ILi112EEENSA_ILi128EEEEEENS_12float_e4m3_tENS5_IJlSB_lEEESJ_SK_NS4_8TiledMMAINS4_8MMA_AtomIJNS4_4SM904GMMA30MMA_64x16x32_F32E4M3E4M3_SS_TNILNSO_7ScaleInE1ELSQ_1EEEEEENS4_6LayoutINS5_IJNSA_ILi2EEESB_SB_EEENS5_IJSB_NSA_ILi0EEESW_EEEEENS5_IJNS4_10UnderscoreESZ_SZ_EEEEENS4_13SM90_TMA_LOADENS4_14ComposedLayoutINS4_7SwizzleILi3ELi4ELi3EEENS4_18smem_ptr_flag_bitsILi8EEENST_INS5_IJNSA_ILi8EEESH_EEENS5_IJSH_SB_EEEEEEEvNS4_8identityES12_S1C_vS1D_EENS_8epilogue10collective6detail29Sm90TmaWarpSpecializedAdapterINS1G_15DefaultEpilogueISJ_SK_SK_NS1F_6thread17LinearCombinationISJ_Li1EffLNS1K_9ScaleType4KindE0ELNS_15FloatRoundStyleE2ESJ_EENS1_15EpilogueDefaultEEEEEvvEEEEvNT_6ParamsE)
        /*035c*/ 	.short	0x0210
        /*035e*/ 	.short	0x0470


	//----- nvinfo : EIATTR_SW_WAR
	.align		4
.L_38:
        /*0360*/ 	.byte	0x04, 0x36
        /*0362*/ 	.short	(.L_40 - .L_39)
.L_39:
        /*0364*/ 	.word	0x00000008
.L_40:


//--------------------- .nv.callgraph             --------------------------
	.section	.nv.callgraph,"",@"SHT_CUDA_CALLGRAPH"
	.align	4
	.sectionentsize	8
	.align		4
        /*0000*/ 	.word	0x00000000
	.align		4
        /*0004*/ 	.word	0xffffffff
	.align		4
        /*0008*/ 	.word	0x00000000
	.align		4
        /*000c*/ 	.word	0xfffffffe
	.align		4
        /*0010*/ 	.word	0x00000000
	.align		4
        /*0014*/ 	.word	0xfffffffd
	.align		4
        /*0018*/ 	.word	0x00000000
	.align		4
        /*001c*/ 	.word	0xfffffffc


//--------------------- .nv.constant4             --------------------------
	.section	.nv.constant4,"a",@progbits
	.align	8
	.align		8
.nv.constant4:
        /*0000*/ 	.dword	_ZN39_INTERNAL_31c9ff1a_4_k_cu_bfb78bbe_98604cuda3std3__45__cpo5beginE
	.align		8
        /*0008*/ 	.dword	_ZN39_INTERNAL_31c9ff1a_4_k_cu_bfb78bbe_98604cuda3std3__45__cpo3endE
	.align		8
        /*0010*/ 	.dword	_ZN39_INTERNAL_31c9ff1a_4_k_cu_bfb78bbe_98604cuda3std3__45__cpo6cbeginE
	.align		8
        /*0018*/ 	.dword	_ZN39_INTERNAL_31c9ff1a_4_k_cu_bfb78bbe_98604cuda3std3__45__cpo4cendE
	.align		8
        /*0020*/ 	.dword	_ZN39_INTERNAL_31c9ff1a_4_k_cu_bfb78bbe_98604cuda3std3__441_GLOBAL__N__31c9ff1a_4_k_cu_bfb78bbe_98606ignoreE
	.align		8
        /*0028*/ 	.dword	_ZN39_INTERNAL_31c9ff1a_4_k_cu_bfb78bbe_98604cuda3std3__419piecewise_constructE
	.align		8
        /*0030*/ 	.dword	_ZN39_INTERNAL_31c9ff1a_4_k_cu_bfb78bbe_98604cuda3std3__48in_placeE
	.align		8
        /*0038*/ 	.dword	_ZN39_INTERNAL_31c9ff1a_4_k_cu_bfb78bbe_98604cuda3std6ranges3__45__cpo4swapE
	.align		8
        /*0040*/ 	.dword	_ZN39_INTERNAL_31c9ff1a_4_k_cu_bfb78bbe_98604cuda3std6ranges3__45__cpo9iter_moveE
	.align		8
        /*0048*/ 	.dword	_ZN39_INTERNAL_31c9ff1a_4_k_cu_bfb78bbe_98604cute7productE
	.align		8
        /*0050*/ 	.dword	_ZN39_INTERNAL_31c9ff1a_4_k_cu_bfb78bbe_98604cute1_E


//--------------------- .text._ZN7cutlass13device_kernelINS_4gemm6kernel13GemmUniversalIN4cute5tupleIJiiiiEEENS1_10collective13CollectiveMmaINS1_37MainloopSm90TmaGmmaWarpSpecializedFP8ILi5ENS5_IJNS4_1CILi1EEESB_SB_EEENS1_35KernelTmaWarpSpecializedCooperativeEEENS5_IJNSA_ILi192EEENSA_ILi112EEENSA_ILi128EEEEEENS_12float_e4m3_tENS5_IJlSB_lEEESJ_SK_NS4_8TiledMMAINS4_8MMA_AtomIJNS4_4SM904GMMA30MMA_64x16x32_F32E4M3E4M3_SS_TNILNSO_7ScaleInE1ELSQ_1EEEEEENS4_6LayoutINS5_IJNSA_ILi2EEESB_SB_EEENS5_IJSB_NSA_ILi0EEESW_EEEEENS5_IJNS4_10UnderscoreESZ_SZ_EEEEENS4_13SM90_TMA_LOADENS4_14ComposedLayoutINS4_7SwizzleILi3ELi4ELi3EEENS4_18smem_ptr_flag_bitsILi8EEENST_INS5_IJNSA_ILi8EEESH_EEENS5_IJSH_SB_EEEEEEEvNS4_8identityES12_S1C_vS1D_EENS_8epilogue10collective6detail29Sm90TmaWarpSpecializedAdapterINS1G_15DefaultEpilogueISJ_SK_SK_NS1F_6thread17LinearCombinationISJ_Li1EffLNS1K_9ScaleType4KindE0ELNS_15FloatRoundStyleE2ESJ_EENS1_15EpilogueDefaultEEEEEvvEEEEvNT_6ParamsE --------------------------
	.section	.text._ZN7cutlass13device_kernelINS_4gemm6kernel13GemmUniversalIN4cute5tupleIJiiiiEEENS1_10collective13CollectiveMmaINS1_37MainloopSm90TmaGmmaWarpSpecializedFP8ILi5ENS5_IJNS4_1CILi1EEESB_SB_EEENS1_35KernelTmaWarpSpecializedCooperativeEEENS5_IJNSA_ILi192EEENSA_ILi112EEENSA_ILi128EEEEEENS_12float_e4m3_tENS5_IJlSB_lEEESJ_SK_NS4_8TiledMMAINS4_8MMA_AtomIJNS4_4SM904GMMA30MMA_64x16x32_F32E4M3E4M3_SS_TNILNSO_7ScaleInE1ELSQ_1EEEEEENS4_6LayoutINS5_IJNSA_ILi2EEESB_SB_EEENS5_IJSB_NSA_ILi0EEESW_EEEEENS5_IJNS4_10UnderscoreESZ_SZ_EEEEENS4_13SM90_TMA_LOADENS4_14ComposedLayoutINS4_7SwizzleILi3ELi4ELi3EEENS4_18smem_ptr_flag_bitsILi8EEENST_INS5_IJNSA_ILi8EEESH_EEENS5_IJSH_SB_EEEEEEEvNS4_8identityES12_S1C_vS1D_EENS_8epilogue10collective6detail29Sm90TmaWarpSpecializedAdapterINS1G_15DefaultEpilogueISJ_SK_SK_NS1F_6thread17LinearCombinationISJ_Li1EffLNS1K_9ScaleType4KindE0ELNS_15FloatRoundStyleE2ESJ_EENS1_15EpilogueDefaultEEEEEvvEEEEvNT_6ParamsE,"ax",@progbits
	.align	128
.text._ZN7cutlass13device_kernelINS_4gemm6kernel13GemmUniversalIN4cute5tupleIJiiiiEEENS1_10collective13CollectiveMmaINS1_37MainloopSm90TmaGmmaWarpSpecializedFP8ILi5ENS5_IJNS4_1CILi1EEESB_SB_EEENS1_35KernelTmaWarpSpecializedCooperativeEEENS5_IJNSA_ILi192EEENSA_ILi112EEENSA_ILi128EEEEEENS_12float_e4m3_tENS5_IJlSB_lEEESJ_SK_NS4_8TiledMMAINS4_8MMA_AtomIJNS4_4SM904GMMA30MMA_64x16x32_F32E4M3E4M3_SS_TNILNSO_7ScaleInE1ELSQ_1EEEEEENS4_6LayoutINS5_IJNSA_ILi2EEESB_SB_EEENS5_IJSB_NSA_ILi0EEESW_EEEEENS5_IJNS4_10UnderscoreESZ_SZ_EEEEENS4_13SM90_TMA_LOADENS4_14ComposedLayoutINS4_7SwizzleILi3ELi4ELi3EEENS4_18smem_ptr_flag_bitsILi8EEENST_INS5_IJNSA_ILi8EEESH_EEENS5_IJSH_SB_EEEEEEEvNS4_8identityES12_S1C_vS1D_EENS_8epilogue10collective6detail29Sm90TmaWarpSpecializedAdapterINS1G_15DefaultEpilogueISJ_SK_SK_NS1F_6thread17LinearCombinationISJ_Li1EffLNS1K_9ScaleType4KindE0ELNS_15FloatRoundStyleE2ESJ_EENS1_15EpilogueDefaultEEEEEvvEEEEvNT_6ParamsE:
        .type           _ZN7cutlass13device_kernelINS_4gemm6kernel13GemmUniversalIN4cute5tupleIJiiiiEEENS1_10collective13CollectiveMmaINS1_37MainloopSm90TmaGmmaWarpSpecializedFP8ILi5ENS5_IJNS4_1CILi1EEESB_SB_EEENS1_35KernelTmaWarpSpecializedCooperativeEEENS5_IJNSA_ILi192EEENSA_ILi112EEENSA_ILi128EEEEEENS_12float_e4m3_tENS5_IJlSB_lEEESJ_SK_NS4_8TiledMMAINS4_8MMA_AtomIJNS4_4SM904GMMA30MMA_64x16x32_F32E4M3E4M3_SS_TNILNSO_7ScaleInE1ELSQ_1EEEEEENS4_6LayoutINS5_IJNSA_ILi2EEESB_SB_EEENS5_IJSB_NSA_ILi0EEESW_EEEEENS5_IJNS4_10UnderscoreESZ_SZ_EEEEENS4_13SM90_TMA_LOADENS4_14ComposedLayoutINS4_7SwizzleILi3ELi4ELi3EEENS4_18smem_ptr_flag_bitsILi8EEENST_INS5_IJNSA_ILi8EEESH_EEENS5_IJSH_SB_EEEEEEEvNS4_8identityES12_S1C_vS1D_EENS_8epilogue10collective6detail29Sm90TmaWarpSpecializedAdapterINS1G_15DefaultEpilogueISJ_SK_SK_NS1F_6thread17LinearCombinationISJ_Li1EffLNS1K_9ScaleType4KindE0ELNS_15FloatRoundStyleE2ESJ_EENS1_15EpilogueDefaultEEEEEvvEEEEvNT_6ParamsE,@function
        .size           _ZN7cutlass13device_kernelINS_4gemm6kernel13GemmUniversalIN4cute5tupleIJiiiiEEENS1_10collective13CollectiveMmaINS1_37MainloopSm90TmaGmmaWarpSpecializedFP8ILi5ENS5_IJNS4_1CILi1EEESB_SB_EEENS1_35KernelTmaWarpSpecializedCooperativeEEENS5_IJNSA_ILi192EEENSA_ILi112EEENSA_ILi128EEEEEENS_12float_e4m3_tENS5_IJlSB_lEEESJ_SK_NS4_8TiledMMAINS4_8MMA_AtomIJNS4_4SM904GMMA30MMA_64x16x32_F32E4M3E4M3_SS_TNILNSO_7ScaleInE1ELSQ_1EEEEEENS4_6LayoutINS5_IJNSA_ILi2EEESB_SB_EEENS5_IJSB_NSA_ILi0EEESW_EEEEENS5_IJNS4_10UnderscoreESZ_SZ_EEEEENS4_13SM90_TMA_LOADENS4_14ComposedLayoutINS4_7SwizzleILi3ELi4ELi3EEENS4_18smem_ptr_flag_bitsILi8EEENST_INS5_IJNSA_ILi8EEESH_EEENS5_IJSH_SB_EEEEEEEvNS4_8identityES12_S1C_vS1D_EENS_8epilogue10collective6detail29Sm90TmaWarpSpecializedAdapterINS1G_15DefaultEpilogueISJ_SK_SK_NS1F_6thread17LinearCombinationISJ_Li1EffLNS1K_9ScaleType4KindE0ELNS_15FloatRoundStyleE2ESJ_EENS1_15EpilogueDefaultEEEEEvvEEEEvNT_6ParamsE,(.L_x_299 - _ZN7cutlass13device_kernelINS_4gemm6kernel13GemmUniversalIN4cute5tupleIJiiiiEEENS1_10collective13CollectiveMmaINS1_37MainloopSm90TmaGmmaWarpSpecializedFP8ILi5ENS5_IJNS4_1CILi1EEESB_SB_EEENS1_35KernelTmaWarpSpecializedCooperativeEEENS5_IJNSA_ILi192EEENSA_ILi112EEENSA_ILi128EEEEEENS_12float_e4m3_tENS5_IJlSB_lEEESJ_SK_NS4_8TiledMMAINS4_8MMA_AtomIJNS4_4SM904GMMA30MMA_64x16x32_F32E4M3E4M3_SS_TNILNSO_7ScaleInE1ELSQ_1EEEEEENS4_6LayoutINS5_IJNSA_ILi2EEESB_SB_EEENS5_IJSB_NSA_ILi0EEESW_EEEEENS5_IJNS4_10UnderscoreESZ_SZ_EEEEENS4_13SM90_TMA_LOADENS4_14ComposedLayoutINS4_7SwizzleILi3ELi4ELi3EEENS4_18smem_ptr_flag_bitsILi8EEENST_INS5_IJNSA_ILi8EEESH_EEENS5_IJSH_SB_EEEEEEEvNS4_8identityES12_S1C_vS1D_EENS_8epilogue10collective6detail29Sm90TmaWarpSpecializedAdapterINS1G_15DefaultEpilogueISJ_SK_SK_NS1F_6thread17LinearCombinationISJ_Li1EffLNS1K_9ScaleType4KindE0ELNS_15FloatRoundStyleE2ESJ_EENS1_15EpilogueDefaultEEEEEvvEEEEvNT_6ParamsE)
        .other          _ZN7cutlass13device_kernelINS_4gemm6kernel13GemmUniversalIN4cute5tupleIJiiiiEEENS1_10collective13CollectiveMmaINS1_37MainloopSm90TmaGmmaWarpSpecializedFP8ILi5ENS5_IJNS4_1CILi1EEESB_SB_EEENS1_35KernelTmaWarpSpecializedCooperativeEEENS5_IJNSA_ILi192EEENSA_ILi112EEENSA_ILi128EEEEEENS_12float_e4m3_tENS5_IJlSB_lEEESJ_SK_NS4_8TiledMMAINS4_8MMA_AtomIJNS4_4SM904GMMA30MMA_64x16x32_F32E4M3E4M3_SS_TNILNSO_7ScaleInE1ELSQ_1EEEEEENS4_6LayoutINS5_IJNSA_ILi2EEESB_SB_EEENS5_IJSB_NSA_ILi0EEESW_EEEEENS5_IJNS4_10UnderscoreESZ_SZ_EEEEENS4_13SM90_TMA_LOADENS4_14ComposedLayoutINS4_7SwizzleILi3ELi4ELi3EEENS4_18smem_ptr_flag_bitsILi8EEENST_INS5_IJNSA_ILi8EEESH_EEENS5_IJSH_SB_EEEEEEEvNS4_8identityES12_S1C_vS1D_EENS_8epilogue10collective6detail29Sm90TmaWarpSpecializedAdapterINS1G_15DefaultEpilogueISJ_SK_SK_NS1F_6thread17LinearCombinationISJ_Li1EffLNS1K_9ScaleType4KindE0ELNS_15FloatRoundStyleE2ESJ_EENS1_15EpilogueDefaultEEEEEvvEEEEvNT_6ParamsE,@"STO_CUDA_ENTRY STV_DEFAULT"
_ZN7cutlass13device_kernelINS_4gemm6kernel13GemmUniversalIN4cute5tupleIJiiiiEEENS1_10collective13CollectiveMmaINS1_37MainloopSm90TmaGmmaWarpSpecializedFP8ILi5ENS5_IJNS4_1CILi1EEESB_SB_EEENS1_35KernelTmaWarpSpecializedCooperativeEEENS5_IJNSA_ILi192EEENSA_ILi112EEENSA_ILi128EEEEEENS_12float_e4m3_tENS5_IJlSB_lEEESJ_SK_NS4_8TiledMMAINS4_8MMA_AtomIJNS4_4SM904GMMA30MMA_64x16x32_F32E4M3E4M3_SS_TNILNSO_7ScaleInE1ELSQ_1EEEEEENS4_6LayoutINS5_IJNSA_ILi2EEESB_SB_EEENS5_IJSB_NSA_ILi0EEESW_EEEEENS5_IJNS4_10UnderscoreESZ_SZ_EEEEENS4_13SM90_TMA_LOADENS4_14ComposedLayoutINS4_7SwizzleILi3ELi4ELi3EEENS4_18smem_ptr_flag_bitsILi8EEENST_INS5_IJNSA_ILi8EEESH_EEENS5_IJSH_SB_EEEEEEEvNS4_8identityES12_S1C_vS1D_EENS_8epilogue10collective6detail29Sm90TmaWarpSpecializedAdapterINS1G_15DefaultEpilogueISJ_SK_SK_NS1F_6thread17LinearCombinationISJ_Li1EffLNS1K_9ScaleType4KindE0ELNS_15FloatRoundStyleE2ESJ_EENS1_15EpilogueDefaultEEEEEvvEEEEvNT_6ParamsE:
[----:B------:R-:W0:Y:S02]  /*0000*/  LDC R1, c[0x0][0x28] ;  /* 0x00000a00ff017b82 */ /* 0x000e240000000800 */
[----:B0-----:R-:W-:Y:S01]  /*0010*/  VIADD R1, R1, 0xfffffff0 ;  /* 0xfffffff001017836 */ /* 0x001fe20000000000 */
[----:B------:R-:W0:Y:S01]  /*0020*/  S2R R2, SR_TID.X ;  /* 0x0000000000027919 */ /* 0x000e220000002100 */
[----:B------:R-:W-:Y:S01]  /*0030*/  ELECT P0, URZ, PT ;  /* 0x00000000003f782f */ /* 0x000fe20003800000 */
[----:B------:R-:W-:Y:S01]  /*0040*/  BSSY B0, `(.L_x_0) ;  /* 0x0000015000007945 */ /* 0x000fe20003800000 */
[--C-:B0-----:R-:W-:Y:S02]  /*0050*/  SHF.R.U32.HI R0, RZ, 0x5, R2.reuse ;  /* 0x00000005ff007819 */ /* 0x101fe40000011602 */
[----:B------:R-:W-:-:S03]  /*0060*/  SHF.R.U32.HI R2, RZ, 0x7, R2 ;  /* 0x00000007ff027819 */ /* 0x000fc60000011602 */
[----:B------:R-:W0:Y:S04]  /*0070*/  SHFL.IDX PT, R3, R0, RZ, 0x1f ;  /* 0x00001fff00037589 */ /* 0x000e2800000e0000 */
[----:B------:R-:W1:Y:S01]  /*0080*/  SHFL.IDX PT, R2, R2, RZ, 0x1f ;  /* 0x00001fff02027589 */ /* 0x000e6200000e0000 */
[----:B0-----:R-:W-:Y:S02]  /*0090*/  R2UR UR4, R3 ;  /* 0x00000000030472ca */ /* 0x001fe400000e0000 */
[----:B-1----:R-:W-:-:S11]  /*00a0*/  R2UR UR8, R2 ;  /* 0x00000000020872ca */ /* 0x002fd600000e0000 */
[----:B------:R-:W-:Y:S02]  /*00b0*/  USHF.R.S32.HI UR5, URZ, 0x1f, UR4 ;  /* 0x0000001f3f057899 */ /* 0x000fe40008011404 */
[----:B------:R-:W-:Y:S02]  /*00c0*/  ISETP.NE.OR P0, PT, RZ, UR4, !P0 ;  /* 0x00000004ff007c0c */ /* 0x000fe4000c705670 */
[----:B------:R-:W-:-:S04]  /*00d0*/  ULEA.HI UR5, UR5, UR4, URZ, 0x2 ;  /* 0x0000000405057291 */ /* 0x000fc8000f8f103f */
[----:B------:R-:W-:-:S04]  /*00e0*/  ULOP3.LUT UR5, UR5, 0xfffffffc, URZ, 0xc0, !UPT ;  /* 0xfffffffc05057892 */ /* 0x000fc8000f8ec03f */
[----:B------:R-:W-:-:S03]  /*00f0*/  UIADD3 UR6, UR4, -UR5, URZ ;  /* 0x8000000504067290 */ /* 0x000fc6000fffe03f */
[----:B------:R-:W-:Y:S09]  /*0100*/  @P0 BRA `(.L_x_1) ;  /* 0x0000000000200947 */ /* 0x000ff20003800000 */
[----:B------:R-:W-:Y:S02]  /*0110*/  ULDC.64 UR4, c[0x0][0x198] ;  /* 0x0000660000047ab9 */ /* 0x000fe40000000a00 */
[----:B------:R-:W-:Y:S02]  /*0120*/  UIADD3 UR10, UP0, UR4, 0xf0, URZ ;  /* 0x000000f0040a7890 */ /* 0x000fe4000ff1e03f */
[----:B------:R-:W-:Y:S02]  /*0130*/  UIADD3 UR4, UP1, UR4, 0x1f0, URZ ;  /* 0x000001f004047890 */ /* 0x000fe4000ff3e03f */
[----:B------:R-:W-:Y:S02]  /*0140*/  UIADD3.X UR11, URZ, UR5, URZ, UP0, !UPT ;  /* 0x000000053f0b7290 */ /* 0x000fe400087fe43f */
[----:B------:R-:W-:-:S07]  /*0150*/  UIADD3.X UR5, URZ, UR5, URZ, UP1, !UPT ;  /* 0x000000053f057290 */ /* 0x000fce0008ffe43f */
[----:B------:R0:W-:Y:S02]  /*0160*/  UTMACCTL.PF [UR10] ;  /* 0x000000000a0079b9 */ /* 0x0001e40008040000 */
[----:B------:R0:W-:Y:S02]  /*0170*/  UTMACCTL.PF [UR4] ;  /* 0x00000000040079b9 */ /* 0x0001e40008040000 */
[----:B0-----:R-:W-:Y:S01]  /*0180*/  NOP ;  /* 0x0000000000007918 */ /* 0x001fe20000000000 */
.L_x_1:
[----:B------:R-:W-:Y:S05]  /*0190*/  BSYNC B0 ;  /* 0x0000000000007941 */ /* 0x000fea0003800000 */
.L_x_0:
[----:B------:R-:W0:Y:S01]  /*01a0*/  SHFL.IDX PT, R2, R0, RZ, 0x1f ;  /* 0x00001fff00027589 */ /* 0x000e2200000e0000 */
[----:B------:R-:W-:Y:S01]  /*01b0*/  UISETP.NE.AND UP0, UPT, UR6, 0x3, UPT ;  /* 0x000000030600788c */ /* 0x000fe2000bf05270 */
[----:B------:R-:W-:Y:S01]  /*01c0*/  ISETP.NE.AND P1, PT, RZ, UR8, PT ;  /* 0x00000008ff007c0c */ /* 0x000fe2000bf25270 */
[----:B------:R-:W-:Y:S02]  /*01d0*/  UIADD3 UR11, UR8, -0x1, URZ ;  /* 0xffffffff080b7890 */ /* 0x000fe4000fffe03f */
[----:B------:R-:W-:Y:S02]  /*01e0*/  UISETP.EQ.OR UP0, UPT, UR6, URZ, !UP0 ;  /* 0x0000003f0600728c */ /* 0x000fe4000c702670 */
[----:B------:R-:W-:Y:S02]  /*01f0*/  UISETP.GE.U32.AND UP1, UPT, UR11, 0x2, UPT ;  /* 0x000000020b00788c */ /* 0x000fe4000bf26070 */
[----:B------:R-:W-:-:S04]  /*0200*/  UISETP.EQ.AND UP0, UPT, UR8, URZ, UP0 ;  /* 0x0000003f0800728c */ /* 0x000fc80008702270 */
[----:B------:R-:W-:-:S04]  /*0210*/  USEL UR7, URZ, 0x1, !UP0 ;  /* 0x000000013f077887 */ /* 0x000fc8000c000000 */
[----:B------:R-:W-:Y:S01]  /*0220*/  USEL UR7, UR7, 0x2, UP1 ;  /* 0x0000000207077887 */ /* 0x000fe20008800000 */
[----:B0-----:R-:W-:-:S13]  /*0230*/  ISETP.NE.AND P0, PT, R2, RZ, PT ;  /* 0x000000ff0200720c */ /* 0x001fda0003f05270 */
[----:B------:R-:W-:Y:S05]  /*0240*/  @P0 BRA `(.L_x_2) ;  /* 0x0000000000600947 */ /* 0x000fea0003800000 */
[----:B------:R-:W0:Y:S01]  /*0250*/  S2UR UR10, SR_CgaCtaId ;  /* 0x00000000000a79c3 */ /* 0x000e220000008800 */
[----:B------:R-:W-:Y:S01]  /*0260*/  UMOV UR4, 0x400 ;  /* 0x0000040000047882 */ /* 0x000fe20000000000 */
[----:B------:R-:W-:Y:S01]  /*0270*/  UMOV UR5, 0x1 ;  /* 0x0000000100057882 */ /* 0x000fe20000000000 */
[----:B------:R-:W-:Y:S01]  /*0280*/  UMOV UR8, 0x100 ;  /* 0x0000010000087882 */ /* 0x000fe20000000000 */
[----:B------:R-:W-:Y:S01]  /*0290*/  ELECT P0, URZ, PT ;  /* 0x00000000003f782f */ /* 0x000fe20003800000 */
[----:B------:R-:W-:-:S04]  /*02a0*/  UIADD3 UR8, -UR8, 0x100000, URZ ;  /* 0x0010000008087890 */ /* 0x000fc8000fffe13f */
[----:B------:R-:W-:Y:S02]  /*02b0*/  USHF.L.U32 UR9, UR8, 0xb, URZ ;  /* 0x0000000b08097899 */ /* 0x000fe4000800063f */
[----:B------:R-:W-:Y:S02]  /*02c0*/  USHF.L.U32 UR8, UR8, 0x1, URZ ;  /* 0x0000000108087899 */ /* 0x000fe4000800063f */
[----:B0-----:R-:W-:Y:S02]  /*02d0*/  ULEA UR10, UR10, UR4, 0x18 ;  /* 0x000000040a0a7291 */ /* 0x001fe4000f8ec03f */
[----:B------:R-:W-:-:S04]  /*02e0*/  UIADD3 UR4, -UR5, 0x100000, URZ ;  /* 0x0010000005047890 */ /* 0x000fc8000fffe13f */
[----:B------:R-:W-:Y:S02]  /*02f0*/  USHF.L.U32 UR5, UR4, 0xb, URZ ;  /* 0x0000000b04057899 */ /* 0x000fe4000800063f */
[----:B------:R-:W-:Y:S01]  /*0300*/  USHF.L.U32 UR4, UR4, 0x1, URZ ;  /* 0x0000000104047899 */ /* 0x000fe2000800063f */
[----:B------:R-:W0:Y:S11]  /*0310*/  FENCE.VIEW.ASYNC.S ;  /* 0x00000000000073c6 */ /* 0x000e360000000000 */
[----:B0-----:R0:W1:Y:S01]  /*0320*/  SYNCS.EXCH.64 URZ, [UR10], UR4 ;  /* 0x000000040a3f75b2 */ /* 0x0010620008000100 */
[----:B------:R0:W2:Y:S01]  /*0330*/  SYNCS.EXCH.64 URZ, [UR10+0x28], UR8 ;  /* 0x000028080a3f75b2 */ /* 0x0000a20008000100 */
[----:B------:R0:W3:Y:S01]  /*0340*/  SYNCS.EXCH.64 URZ, [UR10+0x8], UR4 ;  /* 0x000008040a3f75b2 */ /* 0x0000e20008000100 */
[----:B------:R0:W4:Y:S01]  /*0350*/  SYNCS.EXCH.64 URZ, [UR10+0x30], UR8 ;  /* 0x000030080a3f75b2 */ /* 0x0001220008000100 */
[----:B------:R0:W0:Y:S01]  /*0360*/  SYNCS.EXCH.64 URZ, [UR10+0x10], UR4 ;  /* 0x000010040a3f75b2 */ /* 0x0000220008000100 */
[----:B------:R0:W0:Y:S01]  /*0370*/  SYNCS.EXCH.64 URZ, [UR10+0x38], UR8 ;  /* 0x000038080a3f75b2 */ /* 0x0000220008000100 */
[----:B------:R0:W0:Y:S01]  /*0380*/  SYNCS.EXCH.64 URZ, [UR10+0x18], UR4 ;  /* 0x000018040a3f75b2 */ /* 0x0000220008000100 */
[----:B------:R0:W0:Y:S01]  /*0390*/  SYNCS.EXCH.64 URZ, [UR10+0x40], UR8 ;  /* 0x000040080a3f75b2 */ /* 0x0000220008000100 */
[----:B------:R0:W0:Y:S01]  /*03a0*/  SYNCS.EXCH.64 URZ, [UR10+0x20], UR4 ;  /* 0x000020040a3f75b2 */ /* 0x0000220008000100 */
[----:B------:R0:W0:Y:S01]  /*03b0*/  SYNCS.EXCH.64 URZ, [UR10+0x48], UR8 ;  /* 0x000048080a3f75b2 */ /* 0x0000220008000100 */
[----:B------:R-:W-:Y:S01]  /*03c0*/  NOP ;  /* 0x0000000000007918 */ /* 0x000fe20000000000 */
.L_x_2:
[----:B------:R-:W5:Y:S01]  /*03d0*/  SHFL.IDX PT, R0, R0, RZ, 0x1f ;  /* 0x00001fff00007589 */ /* 0x000f6200000e0000 */
[----:B------:R-:W1:Y:S01]  /*03e0*/  LDC R2, c[0x0][0x65c] ;  /* 0x00019700ff027b82 */ /* 0x000e620000000800 */
[----:B------:R-:W-:Y:S01]  /*03f0*/  ELECT P0, URZ, PT ;  /* 0x00000000003f782f */ /* 0x000fe20003800000 */
[----:B------:R-:W-:Y:S01]  /*0400*/  IMAD.MOV.U32 R3, RZ, RZ, RZ ;  /* 0x000000ffff037224 */ /* 0x000fe200078e00ff */
[----:B0-----:R-:W-:Y:S01]  /*0410*/  UMOV UR4, 0x20 ;  /* 0x0000002000047882 */ /* 0x001fe20000000000 */
[----:B------:R-:W-:Y:S01]  /*0420*/  NOP ;  /* 0x0000000000007918 */ /* 0x000fe20000000000 */
[----:B------:R-:W-:Y:S01]  /*0430*/  NOP ;  /* 0x0000000000007918 */ /* 0x000fe20000000000 */
[----:B-----5:R-:W-:Y:S02]  /*0440*/  ISETP.NE.OR P0, PT, R0, RZ, !P0 ;  /* 0x000000ff0000720c */ /* 0x020fe40004705670 */
[----:B-1----:R-:W-:Y:S01]  /*0450*/  ISETP.NE.AND P4, PT, R2, 0x1, PT ;  /* 0x000000010200780c */ /* 0x002fe20003f85270 */
[----:B------:R-:W0:Y:S01]  /*0460*/  S2R R0, SR_CTAID.Y ;  /* 0x0000000000007919 */ /* 0x000e220000002600 */
[----:B------:R-:W1:Y:S09]  /*0470*/  S2R R2, SR_CTAID.X ;  /* 0x0000000000027919 */ /* 0x000e720000002500 */
[----:B------:R-:W-:Y:S01]  /*0480*/  VOTEU.ALL UP0, P0 ;  /* 0x00000000003f7886 */ /* 0x000fe20000000000 */
[----:B------:R-:W-:Y:S01]  /*0490*/  VOTEU.ALL UP1, P0 ;  /* 0x00000000003f7886 */ /* 0x000fe20000020000 */
[----:B------:R-:W1:Y:S01]  /*04a0*/  @P4 LDC R7, c[0x0][0x10] ;  /* 0x00000400ff074b82 */ /* 0x000e620000000800 */
[----:B------:R-:W-:-:S02]  /*04b0*/  @P4 IMAD.MOV.U32 R5, RZ, RZ, RZ ;  /* 0x000000ffff054224 */ /* 0x000fc400078e00ff */
[----:B------:R-:W-:Y:S01]  /*04c0*/  @P4 IMAD.MOV.U32 R11, RZ, RZ, RZ ;  /* 0x000000ffff0b4224 */ /* 0x000fe200078e00ff */
[----:B------:R-:W-:Y:S01]  /*04d0*/  @!UP0 UMOV UR8, 0x400 ;  /* 0x0000040000088882 */ /* 0x000fe20000000000 */
[----:B------:R-:W-:-:S04]  /*04e0*/  @!UP0 UIADD3 UR4, -UR4, 0x100000, URZ ;  /* 0x0010000004048890 */ /* 0x000fc8000fffe13f */
[----:B------:R-:W-:Y:S02]  /*04f0*/  @!UP0 USHF.L.U32 UR5, UR4, 0xb, URZ ;  /* 0x0000000b04058899 */ /* 0x000fe4000800063f */
[----:B------:R-:W-:Y:S01]  /*0500*/  @!UP0 USHF.L.U32 UR4, UR4, 0x1, URZ ;  /* 0x0000000104048899 */ /* 0x000fe2000800063f */
[----:B------:R-:W5:Y:S08]  /*0510*/  @!P4 LDC R9, c[0x0][0xc] ;  /* 0x00000300ff09cb82 */ /* 0x000f700000000800 */
[----:B------:R-:W2:Y:S01]  /*0520*/  @!UP0 S2UR UR9, SR_CgaCtaId ;  /* 0x00000000000989c3 */ /* 0x000ea20000008800 */
[----:B0-----:R-:W-:-:S04]  /*0530*/  @P4 IMAD.MOV.U32 R4, RZ, RZ, R0 ;  /* 0x000000ffff044224 */ /* 0x001fc800078e0000 */
[----:B-1----:R-:W-:-:S04]  /*0540*/  @P4 IMAD.WIDE.U32 R6, R2, R7, R4 ;  /* 0x0000000702064225 */ /* 0x002fc800078e0004 */
[----:B------:R-:W-:Y:S02]  /*0550*/  @P4 IMAD.MOV.U32 R16, RZ, RZ, R6 ;  /* 0x000000ffff104224 */ /* 0x000fe400078e0006 */
[----:B------:R-:W-:Y:S02]  /*0560*/  @P4 IMAD.IADD R17, R7, 0x1, R11 ;  /* 0x0000000107114824 */ /* 0x000fe400078e020b */
[----:B-----5:R-:W-:-:S04]  /*0570*/  @!P4 IMAD.WIDE.U32 R4, R9, R0, R2 ;  /* 0x000000000904c225 */ /* 0x020fc800078e0002 */
[----:B------:R-:W-:Y:S02]  /*0580*/  @!P4 IMAD.MOV.U32 R16, RZ, RZ, R4 ;  /* 0x000000ffff10c224 */ /* 0x000fe400078e0004 */
[----:B------:R-:W-:Y:S01]  /*0590*/  @!P4 IMAD.MOV.U32 R17, RZ, RZ, R5 ;  /* 0x000000ffff11c224 */ /* 0x000fe200078e0005 */
[----:B--2---:R-:W-:Y:S02]  /*05a0*/  @!UP0 ULEA UR8, UR9, UR8, 0x18 ;  /* 0x0000000809088291 */ /* 0x004fe4000f8ec03f */
[----:B------:R0:W-:Y:S01]  /*05b0*/  STL [R1+0x4], R16 ;  /* 0x0000041001007387 */ /* 0x0001e20000100800 */
[----:B------:R-:W-:-:S03]  /*05c0*/  VOTEU.ALL UP0, P0 ;  /* 0x00000000003f7886 */ /* 0x000fc60000000000 */
[----:B------:R0:W-:Y:S04]  /*05d0*/  STL [R1], R17 ;  /* 0x0000001101007387 */ /* 0x0001e80000100800 */
[----:B------:R-:W1:Y:S02]  /*05e0*/  FENCE.VIEW.ASYNC.S ;  /* 0x00000000000073c6 */ /* 0x000e640000000000 */
[----:B-1----:R0:W3:Y:S01]  /*05f0*/  @!UP0 SYNCS.EXCH.64 URZ, [UR8+0x60], UR4 ;  /* 0x00006004083f85b2 */ /* 0x0020e20008000100 */
[----:B------:R0:W3:Y:S01]  /*0600*/  @!UP1 SYNCS.EXCH.64 URZ, [UR8+0x68], UR4 ;  /* 0x00006804083f95b2 */ /* 0x0000e20008000100 */
[----:B------:R-:W-:Y:S01]  /*0610*/  NOP ;  /* 0x0000000000007918 */ /* 0x000fe20000000000 */
[----:B---34-:R-:W-:Y:S06]  /*0620*/  BAR.SYNC.DEFER_BLOCKING 0x0 ;  /* 0x0000000000007b1d */ /* 0x018fec0000010000 */
[----:B0-----:R-:W-:Y:S05]  /*0630*/  @!P1 BRA `(.L_x_3) ;  /* 0x000000d4005c9947 */ /* 0x001fea0003800000 */
[----:B------:R-:W-:-:S06]  /*0640*/  UISETP.GT.U32.AND UP0, UPT, UR11, 0x1, UPT ;  /* 0x000000010b00788c */ /* 0x000fcc000bf04070 */
[----:B------:R-:W-:-:S13]  /*0650*/  PLOP3.LUT P0, PT, PT, PT, UP0, 0x80, 0x0 ;  /* 0x000000000000781c */ /* 0x000fda0003f0f008 */
[----:B------:R-:W-:Y:S05]  /*0660*/  @P0 EXIT ;  /* 0x000000000000094d */ /* 0x000fea0003800000 */
[----:B------:R-:W-:Y:S01]  /*0670*/  IMAD.MOV.U32 R6, RZ, RZ, -0x1 ;  /* 0xffffffffff067424 */ /* 0x000fe200078e00ff */
[----:B------:R-:W-:Y:S01]  /*0680*/  ULDC.64 UR4, c[0x0][0x650] ;  /* 0x0001940000047ab9 */ /* 0x000fe20000000a00 */
[----:B------:R-:W-:Y:S01]  /*0690*/  IMAD.MOV.U32 R5, RZ, RZ, -0x1 ;  /* 0xffffffffff057424 */ /* 0x000fe200078e00ff */
[----:B------:R-:W-:Y:S01]  /*06a0*/  ISETP.GE.U32.AND P0, PT, R16, UR4, PT ;  /* 0x0000000410007c0c */ /* 0x000fe2000bf06070 */
[----:B------:R-:W-:Y:S01]  /*06b0*/  UMOV UR42, 0xffffffff ;  /* 0xffffffff002a7882 */ /* 0x000fe20000000000 */
[----:B------:R0:W-:Y:S01]  /*06c0*/  STL [R1+0x8], R6 ;  /* 0x0000080601007387 */ /* 0x0001e20000100800 */
[----:B------:R-:W-:Y:S02]  /*06d0*/  PRMT R4, RZ, 0x7610, R4 ;  /* 0x00007610ff047816 */ /* 0x000fe40000000004 */
[----:B------:R-:W-:Y:S01]  /*06e0*/  ISETP.GE.U32.AND.EX P0, PT, R17, UR5, PT, P0 ;  /* 0x0000000511007c0c */ /* 0x000fe2000bf06100 */
[----:B------:R0:W-:-:S12]  /*06f0*/  STL [R1+0xc], R5 ;  /* 0x00000c0501007387 */ /* 0x0001d80000100800 */
[----:B0-----:R-:W-:Y:S05]  /*0700*/  @P0 BRA `(.L_x_4) ;  /* 0x0000000400680947 */ /* 0x001fea0003800000 */
[----:B------:R-:W0:Y:S01]  /*0710*/  LDC.64 R12, c[0x0][0x628] ;  /* 0x00018a00ff0c7b82 */ /* 0x000e220000000a00 */
[----:B------:R-:W-:Y:S02]  /*0720*/  IMAD.MOV.U32 R4, RZ, RZ, R16 ;  /* 0x000000ffff047224 */ /* 0x000fe400078e0010 */
[----:B------:R-:W-:-:S05]  /*0730*/  IMAD.MOV.U32 R5, RZ, RZ, R17 ;  /* 0x000000ffff057224 */ /* 0x000fca00078e0011 */
[----:B------:R-:W1:Y:S08]  /*0740*/  LDC R10, c[0x0][0x630] ;  /* 0x00018c00ff0a7b82 */ /* 0x000e700000000800 */
[----:B------:R-:W2:Y:S01]  /*0750*/  LDC.64 R14, c[0x0][0x620] ;  /* 0x00018800ff0e7b82 */ /* 0x000ea20000000a00 */
[----:B0-----:R-:W-:-:S04]  /*0760*/  ISETP.NE.U32.AND P0, PT, R12, RZ, PT ;  /* 0x000000ff0c00720c */ /* 0x001fc80003f05070 */
[----:B------:R-:W-:-:S13]  /*0770*/  ISETP.NE.AND.EX P0, PT, R13, RZ, PT, P0 ;  /* 0x000000ff0d00720c */ /* 0x000fda0003f05300 */
[----:B-12---:R-:W-:Y:S05]  /*0780*/  @!P0 BRA `(.L_x_5) ;  /* 0x0000000000288947 */ /* 0x006fea0003800000 */
[----:B------:R-:W0:Y:S02]  /*0790*/  LDC R9, c[0x0][0x634] ;  /* 0x00018d00ff097b82 */ /* 0x000e240000000800 */
[----:B0-----:R-:W-:-:S05]  /*07a0*/  IADD3 R9, P0, R16, R9, RZ ;  /* 0x0000000910097210 */ /* 0x001fca0007f1e0ff */
[----:B------:R-:W-:-:S04]  /*07b0*/  IMAD.X R11, RZ, RZ, R17, P0 ;  /* 0x000000ffff0b7224 */ /* 0x000fc800000e0611 */
[----:B------:R-:W-:-:S04]  /*07c0*/  IMAD.WIDE.U32 R4, R11, R12, RZ ;  /* 0x0000000c0b047225 */ /* 0x000fc800078e00ff */
[----:B------:R-:W-:-:S04]  /*07d0*/  IMAD.WIDE.U32 R6, P0, R9, R13, R4 ;  /* 0x0000000d09067225 */ /* 0x000fc80007800004 */
[----:B------:R-:W-:-:S04]  /*07e0*/  IMAD.WIDE.U32 R4, R9, R12, RZ ;  /* 0x0000000c09047225 */ /* 0x000fc800078e00ff */
[----:B------:R-:W-:Y:S01]  /*07f0*/  IMAD.X R9, RZ, RZ, RZ, P0 ;  /* 0x000000ffff097224 */ /* 0x000fe200000e06ff */
[----:B------:R-:W-:Y:S01]  /*0800*/  IADD3 RZ, P0, R5, R6, RZ ;  /* 0x0000000605ff7210 */ /* 0x000fe20007f1e0ff */
[----:B------:R-:W-:-:S04]  /*0810*/  IMAD.MOV.U32 R8, RZ, RZ, R7 ;  /* 0x000000ffff087224 */ /* 0x000fc800078e0007 */
[----:B------:R-:W-:-:S08]  /*0820*/  IMAD.WIDE.U32.X R4, R11, R13, R8, P0 ;  /* 0x0000000d0b047225 */ /* 0x000fd000000e0408 */
.L_x_5:
[-CC-:B------:R-:W-:Y:S01]  /*0830*/  SHF.R.U64 R24, R4, R10.reuse, R5.reuse ;  /* 0x0000000a04187219 */ /* 0x180fe20000001205 */
[----:B------:R-:W0:Y:S01]  /*0840*/  LDC R8, c[0x0][0x618] ;  /* 0x00018600ff087b82 */ /* 0x000e220000000800 */
[----:B------:R-:W-:Y:S01]  /*0850*/  SHF.R.U32.HI R4, RZ, R10, R5 ;  /* 0x0000000aff047219 */ /* 0x000fe20000011605 */
[----:B------:R-:W-:Y:S01]  /*0860*/  ULDC UR4, c[0x0][0x150] ;  /* 0x0000540000047ab9 */ /* 0x000fe20000000800 */
[----:B------:R-:W-:Y:S01]  /*0870*/  IADD3 R9, P0, RZ, -R24, RZ ;  /* 0x80000018ff097210 */ /* 0x000fe20007f1e0ff */
[----:B------:R-:W-:Y:S01]  /*0880*/  IMAD.MOV.U32 R5, RZ, RZ, R17 ;  /* 0x000000ffff057224 */ /* 0x000fe200078e0011 */
[----:B------:R-:W-:-:S03]  /*0890*/  I2FP.F32.U32 R3, R2 ;  /* 0x0000000200037245 */ /* 0x000fc60000201000 */
[----:B------:R-:W1:Y:S01]  /*08a0*/  LDC.64 R18, c[0x0][0x640] ;  /* 0x00019000ff127b82 */ /* 0x000e620000000a00 */
[----:B------:R-:W-:Y:S02]  /*08b0*/  IMAD.X R11, RZ, RZ, ~R4, P0 ;  /* 0x000000ffff0b7224 */ /* 0x000fe400000e0e04 */
[----:B------:R-:W-:Y:S01]  /*08c0*/  FMUL R3, R3, UR4 ;  /* 0x0000000403037c20 */ /* 0x000fe20008400000 */
[----:B------:R-:W-:Y:S01]  /*08d0*/  IMAD.MOV.U32 R4, RZ, RZ, R16 ;  /* 0x000000ffff047224 */ /* 0x000fe200078e0010 */
[----:B------:R-:W-:Y:S01]  /*08e0*/  ULDC UR4, c[0x0][0x154] ;  /* 0x0000550000047ab9 */ /* 0x000fe20000000800 */
[-C--:B------:R-:W-:Y:S02]  /*08f0*/  IMAD R6, R11, R14.reuse, RZ ;  /* 0x0000000e0b067224 */ /* 0x080fe400078e02ff */
[C---:B------:R-:W-:Y:S01]  /*0900*/  IMAD.WIDE.U32 R4, R9.reuse, R14, R4 ;  /* 0x0000000e09047225 */ /* 0x040fe200078e0004 */
[----:B------:R-:W2:Y:S01]  /*0910*/  LDC R10, c[0x0][0x608] ;  /* 0x00018200ff0a7b82 */ /* 0x000ea20000000800 */
[----:B------:R-:W3:Y:S02]  /*0920*/  F2I.U32.TRUNC.NTZ R3, R3 ;  /* 0x0000000300037305 */ /* 0x000ee4000020f000 */
[----:B------:R-:W-:-:S04]  /*0930*/  IMAD R9, R9, R15, R6 ;  /* 0x0000000f09097224 */ /* 0x000fc800078e0206 */
[----:B------:R-:W-:Y:S01]  /*0940*/  IMAD.IADD R5, R5, 0x1, R9 ;  /* 0x0000000105057824 */ /* 0x000fe200078e0209 */
[----:B------:R-:W4:Y:S01]  /*0950*/  LDC R7, c[0x0][0x144] ;  /* 0x00005100ff077b82 */ /* 0x000f220000000800 */
[----:B------:R-:W-:-:S03]  /*0960*/  IMAD.MOV.U32 R9, RZ, RZ, 0x1 ;  /* 0x00000001ff097424 */ /* 0x000fc600078e00ff */
[----:B0-----:R-:W-:Y:S02]  /*0970*/  SHF.R.U64 R12, R4, R8, R5 ;  /* 0x00000008040c7219 */ /* 0x001fe40000001205 */
[----:B------:R-:W-:Y:S02]  /*0980*/  I2FP.F32.U32 R4, R0 ;  /* 0x0000000000047245 */ /* 0x000fe40000201000 */
[----:B------:R-:W0:Y:S01]  /*0990*/  LDC R14, c[0x0][0x658] ;  /* 0x00019600ff0e7b82 */ /* 0x000e220000000800 */
[----:B-1----:R-:W-:Y:S01]  /*09a0*/  ISETP.NE.U32.AND P0, PT, R18, RZ, PT ;  /* 0x000000ff1200720c */ /* 0x002fe20003f05070 */
[----:B---3--:R-:W-:Y:S02]  /*09b0*/  IMAD.MOV R6, RZ, RZ, -R3 ;  /* 0x000000ffff067224 */ /* 0x008fe400078e0a03 */
[----:B------:R-:W-:Y:S01]  /*09c0*/  FMUL R4, R4, UR4 ;  /* 0x0000000404047c20 */ /* 0x000fe20008400000 */
[----:B------:R-:W-:Y:S01]  /*09d0*/  SHF.R.U32.HI R3, RZ, R8, R5 ;  /* 0x00000008ff037219 */ /* 0x000fe20000011605 */
[----:B------:R-:W-:Y:S01]  /*09e0*/  IMAD.MOV.U32 R5, RZ, RZ, -0x1 ;  /* 0xffffffffff057424 */ /* 0x000fe200078e00ff */
[----:B------:R-:W-:Y:S01]  /*09f0*/  ISETP.NE.AND.EX P0, PT, R19, RZ, PT, P0 ;  /* 0x000000ff1300720c */ /* 0x000fe20003f05300 */
[----:B------:R1:W3:Y:S01]  /*0a00*/  F2I.U32.TRUNC.NTZ R11, R4 ;  /* 0x00000004000b7305 */ /* 0x0002e2000020f000 */
[----:B------:R-:W1:Y:S01]  /*0a10*/  LDC R13, c[0x0][0x148] ;  /* 0x00005200ff0d7b82 */ /* 0x000e620000000800 */
[----:B--2---:R-:W-:-:S02]  /*0a20*/  SHF.R.U64 R23, R12, R10, R3 ;  /* 0x0000000a0c177219 */ /* 0x004fc40000001203 */
[----:B------:R-:W-:-:S05]  /*0a30*/  SHF.R.U32.HI R3, RZ, R10, R3 ;  /* 0x0000000aff037219 */ /* 0x000fca0000011603 */
[----:B------:R-:W2:Y:S01]  /*0a40*/  LDC R17, c[0x0][0x600] ;  /* 0x00018000ff117b82 */ /* 0x000ea20000000800 */
[----:B----4-:R-:W-:-:S07]  /*0a50*/  IMAD R8, R7, R6, R2 ;  /* 0x0000000607087224 */ /* 0x010fce00078e0202 */
[----:B------:R-:W4:Y:S01]  /*0a60*/  LDC R16, c[0x0][0x648] ;  /* 0x00019200ff107b82 */ /* 0x000f220000000800 */
[-C--:B0-----:R-:W-:Y:S02]  /*0a70*/  SHF.L.U32 R2, R5, R14.reuse, RZ ;  /* 0x0000000e05027219 */ /* 0x081fe400000006ff */
[--C-:B------:R-:W-:Y:S02]  /*0a80*/  SHF.R.U64 R22, R23, R14, R3.reuse ;  /* 0x0000000e17167219 */ /* 0x100fe40000001203 */
[----:B------:R-:W-:Y:S02]  /*0a90*/  LOP3.LUT R10, RZ, R2, RZ, 0x33, !PT ;  /* 0x00000002ff0a7212 */ /* 0x000fe400078e33ff */
[-C--:B------:R-:W-:Y:S01]  /*0aa0*/  SHF.R.U32.HI R3, RZ, R14.reuse, R3 ;  /* 0x0000000eff037219 */ /* 0x080fe20000011603 */
[----:B------:R-:W0:Y:S01]  /*0ab0*/  LDC R21, c[0x0][0x638] ;  /* 0x00018e00ff157b82 */ /* 0x000e220000000800 */
[----:B------:R-:W-:Y:S01]  /*0ac0*/  SHF.L.U32 R9, R9, R14, RZ ;  /* 0x0000000e09097219 */ /* 0x000fe200000006ff */
[----:B------:R-:W-:-:S06]  /*0ad0*/  IMAD.MOV.U32 R2, RZ, RZ, R22 ;  /* 0x000000ffff027224 */ /* 0x000fcc00078e0016 */
[----:B------:R-:W0:Y:S01]  /*0ae0*/  LDC R20, c[0x0][0x610] ;  /* 0x00018400ff147b82 */ /* 0x000e220000000800 */
[----:B-1-3--:R-:W-:Y:S05]  /*0af0*/  @!P0 BRA `(.L_x_6) ;  /* 0x0000000000288947 */ /* 0x00afea0003800000 */
[----:B------:R-:W1:Y:S02]  /*0b00*/  LDC R7, c[0x0][0x64c] ;  /* 0x00019300ff077b82 */ /* 0x000e640000000800 */
[----:B-1----:R-:W-:-:S05]  /*0b10*/  IADD3 R7, P0, R22, R7, RZ ;  /* 0x0000000716077210 */ /* 0x002fca0007f1e0ff */
        /* <DEDUP_REMOVED lines=8> */
.L_x_6:
[----:B----4-:R-:W-:Y:S01]  /*0ba0*/  SHF.R.U64 R2, R2, R16, R3 ;  /* 0x0000001002027219 */ /* 0x010fe20000001203 */
[----:B--2---:R-:W-:Y:S01]  /*0bb0*/  VIADD R3, R17, 0xffffffff ;  /* 0xffffffff11037836 */ /* 0x004fe20000000000 */
[----:B------:R-:W-:Y:S01]  /*0bc0*/  LOP3.LUT R10, R23, R10, RZ, 0xc0, !PT ;  /* 0x0000000a170a7212 */ /* 0x000fe200078ec0ff */
[----:B------:R-:W-:Y:S01]  /*0bd0*/  IMAD.MOV R11, RZ, RZ, -R11 ;  /* 0x000000ffff0b7224 */ /* 0x000fe200078e0a0b */
[----:B------:R-:W-:Y:S01]  /*0be0*/  R2UR UR42, R24 ;  /* 0x00000000182a72ca */ /* 0x000fe200000e0000 */
[----:B------:R-:W-:Y:S01]  /*0bf0*/  IMAD.MOV R4, RZ, RZ, -R2 ;  /* 0x000000ffff047224 */ /* 0x000fe200078e0a02 */
[----:B------:R-:W-:Y:S01]  /*0c00*/  LOP3.LUT R3, R12, R3, RZ, 0xc0, !PT ;  /* 0x000000030c037212 */ /* 0x000fe200078ec0ff */
[----:B------:R-:W-:Y:S02]  /*0c10*/  @P4 IMAD R8, R13, R11, R0 ;  /* 0x0000000b0d084224 */ /* 0x000fe400078e0200 */
[----:B------:R-:W-:Y:S02]  /*0c20*/  IMAD R9, R9, R2, R10 ;  /* 0x0000000209097224 */ /* 0x000fe400078e020a */
[----:B0-----:R-:W-:-:S02]  /*0c30*/  IMAD R0, R4, R21, R22 ;  /* 0x0000001504007224 */ /* 0x001fc400078e0216 */
[----:B------:R-:W-:Y:S02]  /*0c40*/  IMAD R8, R9, R20, R8 ;  /* 0x0000001409087224 */ /* 0x000fe400078e0208 */
[----:B------:R-:W-:Y:S02]  /*0c50*/  IMAD R3, R0, R17, R3 ;  /* 0x0000001100037224 */ /* 0x000fe400078e0203 */
[----:B------:R-:W-:-:S03]  /*0c60*/  IMAD.MOV.U32 R4, RZ, RZ, 0x1 ;  /* 0x00000001ff047424 */ /* 0x000fc600078e00ff */
[----:B------:R-:W-:Y:S02]  /*0c70*/  SEL R2, R3, R8, !P4 ;  /* 0x0000000803027207 */ /* 0x000fe40006000000 */
[----:B------:R-:W-:-:S03]  /*0c80*/  SEL R0, R8, R3, !P4 ;  /* 0x0000000308007207 */ /* 0x000fc60006000000 */
[----:B------:R0:W-:Y:S04]  /*0c90*/  STL [R1+0xc], R2 ;  /* 0x00000c0201007387 */ /* 0x0001e80000100800 */
[----:B------:R0:W-:Y:S02]  /*0ca0*/  STL [R1+0x8], R0 ;  /* 0x0000080001007387 */ /* 0x0001e40000100800 */
.L_x_4:
[----:B------:R-:W-:-:S08]  /*0cb0*/  NOP ;  /* 0x0000000000007918 */ /* 0x000fd00000000000 */
[----:B------:R-:W1:Y:S02]  /*0cc0*/  USETMAXREG.TRY_ALLOC.CTAPOOL UP0, 0xe8 ;  /* 0x000000e8000079c8 */ /* 0x000e640008000600 */
[----:B-1----:R-:W-:-:S13]  /*0cd0*/  PLOP3.LUT P0, PT, PT, PT, UP0, 0x80, 0x0 ;  /* 0x000000000000781c */ /* 0x002fda0003f0f008 */
[----:B------:R-:W-:Y:S05]  /*0ce0*/  @!P0 BRA `(.L_x_4) ;  /* 0xfffffffc00f08947 */ /* 0x000fea000383ffff */
[----:B------:R-:W-:Y:S01]  /*0cf0*/  ULDC.64 UR4, c[0x0][0x598] ;  /* 0x0001660000047ab9 */ /* 0x000fe20000000a00 */
[----:B------:R-:W-:Y:S01]  /*0d00*/  ULDC.64 UR48, c[0x0][0x208] ;  /* 0x0000820000307ab9 */ /* 0x000fe20000000a00 */
[----:B------:R-:W-:-:S04]  /*0d10*/  ISETP.NE.U32.AND P0, PT, RZ, UR4, PT ;  /* 0x00000004ff007c0c */ /* 0x000fc8000bf05070 */
[----:B------:R-:W-:-:S13]  /*0d20*/  ISETP.NE.AND.EX P0, PT, RZ, UR5, PT, P0 ;  /* 0x00000005ff007c0c */ /* 0x000fda000bf05300 */
[----:B------:R-:W-:Y:S05]  /*0d30*/  @!P0 BRA `(.L_x_7) ;  /* 0x0000000000208947 */ /* 0x000fea0003800000 */
[----:B0-----:R-:W0:Y:S02]  /*0d40*/  LDC.64 R2, c[0x0][0x598] ;  /* 0x00016600ff027b82 */ /* 0x001e240000000a00 */
[----:B0-----:R-:W2:Y:S02]  /*0d50*/  LDG.E.64 R2, desc[UR48][R2.64] ;  /* 0x0000003002027981 */ /* 0x001ea4000c1e1b00 */
[----:B--2---:R-:W-:-:S04]  /*0d60*/  ISETP.NE.U32.AND P0, PT, R2, RZ, PT ;  /* 0x000000ff0200720c */ /* 0x004fc80003f05070 */
[----:B------:R-:W-:-:S13]  /*0d70*/  ISETP.NE.AND.EX P0, PT, R3, RZ, PT, P0 ;  /* 0x000000ff0300720c */ /* 0x000fda0003f05300 */
[----:B------:R-:W-:Y:S05]  /*0d80*/  @!P0 BRA `(.L_x_7) ;  /* 0x00000000000c8947 */ /* 0x000fea0003800000 */
[----:B------:R-:W2:Y:S02]  /*0d90*/  LD.E R2, desc[UR48][R2.64] ;  /* 0x0000003002027980 */ /* 0x000ea4000c101900 */
[----:B--2---:R-:W-:Y:S01]  /*0da0*/  R2UR UR41, R2 ;  /* 0x00000000022972ca */ /* 0x004fe200000e0000 */
[----:B------:R-:W-:-:S14]  /*0db0*/  BRA `(.L_x_8) ;  /* 0x0000000000247947 */ /* 0x000fdc0003800000 */
.L_x_7:
[----:B------:R-:W-:Y:S02]  /*0dc0*/  ULDC.64 UR4, c[0x0][0x588] ;  /* 0x0001620000047ab9 */ /* 0x000fe40000000a00 */
[----:B------:R-:W-:-:S04]  /*0dd0*/  ISETP.NE.U32.AND P0, PT, RZ, UR4, PT ;  /* 0x00000004ff007c0c */ /* 0x000fc8000bf05070 */
[----:B------:R-:W-:-:S13]  /*0de0*/  ISETP.NE.AND.EX P0, PT, RZ, UR5, PT, P0 ;  /* 0x00000005ff007c0c */ /* 0x000fda000bf05300 */
[----:B------:R-:W-:Y:S05]  /*0df0*/  @!P0 BRA `(.L_x_9) ;  /* 0x0000000000108947 */ /* 0x000fea0003800000 */
[----:B0-----:R-:W0:Y:S02]  /*0e00*/  LDC.64 R2, c[0x0][0x588] ;  /* 0x00016200ff027b82 */ /* 0x001e240000000a00 */
[----:B0-----:R-:W2:Y:S02]  /*0e10*/  LDG.E R2, desc[UR48][R2.64] ;  /* 0x0000003002027981 */ /* 0x001ea4000c1e1900 */
[----:B--2---:R-:W-:Y:S01]  /*0e20*/  R2UR UR41, R2 ;  /* 0x00000000022972ca */ /* 0x004fe200000e0000 */
[----:B------:R-:W-:-:S14]  /*0e30*/  BRA `(.L_x_8) ;  /* 0x0000000000047947 */ /* 0x000fdc0003800000 */
.L_x_9:
[----:B------:R-:W-:-:S05]  /*0e40*/  ULDC UR41, c[0x0][0x580] ;  /* 0x0001600000297ab9 */ /* 0x000fca0000000800 */
.L_x_8:
[----:B------:R-:W-:Y:S02]  /*0e50*/  ULDC.64 UR4, c[0x0][0x5a0] ;  /* 0x0001680000047ab9 */ /* 0x000fe40000000a00 */
        /* <DEDUP_REMOVED lines=11> */
.L_x_10:
        /* <DEDUP_REMOVED lines=8> */
.L_x_12:
[----:B------:R-:W-:-:S05]  /*0f90*/  ULDC UR40, c[0x0][0x584] ;  /* 0x0001610000287ab9 */ /* 0x000fca0000000800 */
.L_x_11:
[----:B------:R-:W-:-:S13]  /*0fa0*/  LOP3.LUT P0, RZ, R4, 0xff, RZ, 0xc0, !PT ;  /* 0x000000ff04ff7812 */ /* 0x000fda000780c0ff */
[----:B------:R-:W-:Y:S05]  /*0fb0*/  @!P0 EXIT ;  /* 0x000000000000894d */ /* 0x000fea0003800000 */
[----:B------:R-:W-:Y:S01]  /*0fc0*/  ULDC UR4, c[0x0][0x28c] ;  /* 0x0000a30000047ab9 */ /* 0x000fe20000000800 */
[----:B------:R-:W-:Y:S02]  /*0fd0*/  ULOP3.LUT UR8, UR7, 0x1, URZ, 0xfc, !UPT ;  /* 0x0000000107087892 */ /* 0x000fe4000f8efc3f */
[----:B------:R-:W-:-:S04]  /*0fe0*/  UIADD3 UR4, UR4, 0x7f, URZ ;  /* 0x0000007f04047890 */ /* 0x000fc8000fffe03f */
[----:B------:R-:W-:-:S04]  /*0ff0*/  USHF.R.S32.HI UR5, URZ, 0x1f, UR4 ;  /* 0x0000001f3f057899 */ /* 0x000fc80008011404 */
[----:B------:R-:W-:-:S03]  /*1000*/  ULEA.HI UR5, UR5, UR4, URZ, 0x7 ;  /* 0x0000000405057291 */ /* 0x000fc6000f8f383f */
[----:B------:R-:W-:Y:S01]  /*1010*/  UMOV UR4, URZ ;  /* 0x0000003f00047c82 */ /* 0x000fe20008000000 */
[----:B------:R-:W-:-:S03]  /*1020*/  USHF.R.S32.HI UR11, URZ, 0x7, UR5 ;  /* 0x000000073f0b7899 */ /* 0x000fc60008011405 */
[----:B------:R-:W-:-:S09]  /*1030*/  UMOV UR5, URZ ;  /* 0x0000003f00057c82 */ /* 0x000fd20008000000 */
.L_x_261:
[----:B0-----:R-:W0:Y:S01]  /*1040*/  S2R R0, SR_TID.X ;  /* 0x0000000000007919 */ /* 0x001e220000002100 */
[----:B-1----:R-:W1:Y:S01]  /*1050*/  S2UR UR16, SR_CgaCtaId ;  /* 0x00000000001079c3 */ /* 0x002e620000008800 */
[----:B------:R-:W-:Y:S01]  /*1060*/  UMOV UR15, 0x400 ;  /* 0x00000400000f7882 */ /* 0x000fe20000000000 */
[----:B------:R-:W-:Y:S01]  /*1070*/  UMOV UR6, URZ ;  /* 0x0000003f00067c82 */ /* 0x000fe20008000000 */
[----:B------:R-:W-:Y:S01]  /*1080*/  UMOV UR12, URZ ;  /* 0x0000003f000c7c82 */ /* 0x000fe20008000000 */
[----:B------:R-:W-:Y:S01]  /*1090*/  UMOV UR13, URZ ;  /* 0x0000003f000d7c82 */ /* 0x000fe20008000000 */
[----:B------:R-:W-:Y:S01]  /*10a0*/  UMOV UR47, UR5 ;  /* 0x00000005002f7c82 */ /* 0x000fe20008000000 */
[----:B------:R-:W-:Y:S01]  /*10b0*/  UMOV UR46, UR4 ;  /* 0x00000004002e7c82 */ /* 0x000fe20008000000 */
[----:B------:R-:W-:Y:S01]  /*10c0*/  IMAD.MOV.U32 R224, RZ, RZ, RZ ;  /* 0x000000ffffe07224 */ /* 0x000fe200078e00ff */
[----:B--2---:R-:W2:Y:S01]  /*10d0*/  LDC R2, c[0x0][0x28c] ;  /* 0x0000a300ff027b82 */ /* 0x004ea20000000800 */
[----:B------:R-:W-:-:S02]  /*10e0*/  CS2R R222, SRZ ;  /* 0x0000000000de7805 */ /* 0x000fc4000001ff00 */
[----:B------:R-:W-:Y:S02]  /*10f0*/  CS2R R220, SRZ ;  /* 0x0000000000dc7805 */ /* 0x000fe4000001ff00 */
[----:B------:R-:W-:Y:S02]  /*1100*/  CS2R R218, SRZ ;  /* 0x0000000000da7805 */ /* 0x000fe4000001ff00 */
[----:B------:R-:W-:Y:S02]  /*1110*/  CS2R R216, SRZ ;  /* 0x0000000000d87805 */ /* 0x000fe4000001ff00 */
[----:B------:R-:W-:Y:S02]  /*1120*/  CS2R R214, SRZ ;  /* 0x0000000000d67805 */ /* 0x000fe4000001ff00 */
[----:B------:R-:W-:Y:S02]  /*1130*/  CS2R R212, SRZ ;  /* 0x0000000000d47805 */ /* 0x000fe4000001ff00 */
        /* <DEDUP_REMOVED lines=16> */
[----:B0-----:R-:W-:Y:S02]  /*1240*/  LOP3.LUT R0, R0, 0x80, RZ, 0xc0, !PT ;  /* 0x0000008000007812 */ /* 0x001fe400078ec0ff */
[----:B------:R-:W-:Y:S02]  /*1250*/  CS2R R178, SRZ ;  /* 0x0000000000b27805 */ /* 0x000fe4000001ff00 */
[----:B--2---:R-:W-:-:S02]  /*1260*/  ISETP.GE.AND P0, PT, R2, 0x1, PT ;  /* 0x000000010200780c */ /* 0x004fc40003f06270 */
[----:B------:R-:W-:Y:S02]  /*1270*/  CS2R R176, SRZ ;  /* 0x0000000000b07805 */ /* 0x000fe4000001ff00 */
[----:B------:R-:W-:Y:S02]  /*1280*/  SHF.R.U32.HI R0, RZ, 0x7, R0 ;  /* 0x00000007ff007819 */ /* 0x000fe40000011600 */
[----:B------:R-:W-:Y:S02]  /*1290*/  CS2R R174, SRZ ;  /* 0x0000000000ae7805 */ /* 0x000fe4000001ff00 */
[----:B------:R-:W-:Y:S02]  /*12a0*/  CS2R R172, SRZ ;  /* 0x0000000000ac7805 */ /* 0x000fe4000001ff00 */
[----:B------:R-:W-:Y:S02]  /*12b0*/  CS2R R170, SRZ ;  /* 0x0000000000aa7805 */ /* 0x000fe4000001ff00 */
[----:B------:R-:W-:-:S02]  /*12c0*/  CS2R R168, SRZ ;  /* 0x0000000000a87805 */ /* 0x000fc4000001ff00 */
[----:B------:R-:W-:Y:S01]  /*12d0*/  CS2R R166, SRZ ;  /* 0x0000000000a67805 */ /* 0x000fe2000001ff00 */
[----:B------:R-:W0:Y:S01]  /*12e0*/  SHFL.IDX PT, R0, R0, RZ, 0x1f ;  /* 0x00001fff00007589 */ /* 0x000e2200000e0000 */
        /* <DEDUP_REMOVED lines=23> */
[----:B0-----:R-:W-:Y:S02]  /*1460*/  R2UR UR10, R0 ;  /* 0x00000000000a72ca */ /* 0x001fe400000e0000 */
[----:B------:R-:W-:Y:S02]  /*1470*/  CS2R R6, SRZ ;  /* 0x0000000000067805 */ /* 0x000fe4000001ff00 */
[----:B------:R-:W-:Y:S02]  /*1480*/  CS2R R4, SRZ ;  /* 0x0000000000047805 */ /* 0x000fe4000001ff00 */
[----:B------:R-:W-:Y:S01]  /*1490*/  CS2R R2, SRZ ;  /* 0x0000000000027805 */ /* 0x000fe2000001ff00 */
[----:B------:R-:W-:Y:S01]  /*14a0*/  IMAD.MOV.U32 R0, RZ, RZ, RZ ;  /* 0x000000ffff007224 */ /* 0x000fe200078e00ff */
[----:B------:R-:W-:Y:S02]  /*14b0*/  CS2R R128, SRZ ;  /* 0x0000000000807805 */ /* 0x000fe4000001ff00 */
[----:B------:R-:W-:-:S02]  /*14c0*/  CS2R R130, SRZ ;  /* 0x0000000000827805 */ /* 0x000fc4000001ff00 */
[----:B------:R-:W-:Y:S02]  /*14d0*/  CS2R R132, SRZ ;  /* 0x0000000000847805 */ /* 0x000fe4000001ff00 */
[----:B------:R-:W-:Y:S02]  /*14e0*/  CS2R R134, SRZ ;  /* 0x0000000000867805 */ /* 0x000fe4000001ff00 */
[----:B------:R-:W-:Y:S02]  /*14f0*/  CS2R R120, SRZ ;  /* 0x0000000000787805 */ /* 0x000fe4000001ff00 */
[----:B------:R-:W-:Y:S02]  /*1500*/  CS2R R122, SRZ ;  /* 0x00000000007a7805 */ /* 0x000fe4000001ff00 */
[----:B------:R-:W-:Y:S02]  /*1510*/  CS2R R124, SRZ ;  /* 0x00000000007c7805 */ /* 0x000fe4000001ff00 */
[----:B------:R-:W-:Y:S01]  /*1520*/  CS2R R126, SRZ ;  /* 0x00000000007e7805 */ /* 0x000fe2000001ff00 */
[----:B------:R-:W-:Y:S01]  /*1530*/  ULEA.HI UR9, UR10, UR10, URZ, 0x1 ;  /* 0x0000000a0a097291 */ /* 0x000fe2000f8f083f */
[----:B------:R-:W-:-:S02]  /*1540*/  CS2R R112, SRZ ;  /* 0x0000000000707805 */ /* 0x000fc4000001ff00 */
[----:B------:R-:W-:Y:S02]  /*1550*/  CS2R R114, SRZ ;  /* 0x0000000000727805 */ /* 0x000fe4000001ff00 */
[----:B------:R-:W-:Y:S01]  /*1560*/  CS2R R116, SRZ ;  /* 0x0000000000747805 */ /* 0x000fe2000001ff00 */
[----:B------:R-:W-:Y:S01]  /*1570*/  ULOP3.LUT UR14, UR9, 0x7fffe, URZ, 0xc0, !UPT ;  /* 0x0007fffe090e7892 */ /* 0x000fe2000f8ec03f */
[----:B------:R-:W-:Y:S01]  /*1580*/  CS2R R118, SRZ ;  /* 0x0000000000767805 */ /* 0x000fe2000001ff00 */
[----:B-1----:R-:W-:Y:S01]  /*1590*/  ULEA UR9, UR16, UR15, 0x18 ;  /* 0x0000000f10097291 */ /* 0x002fe2000f8ec03f */
[----:B------:R-:W-:Y:S01]  /*15a0*/  CS2R R104, SRZ ;  /* 0x0000000000687805 */ /* 0x000fe2000001ff00 */
[----:B------:R-:W-:Y:S01]  /*15b0*/  UIADD3 UR14, UR10, -UR14, URZ ;  /* 0x8000000e0a0e7290 */ /* 0x000fe2000fffe03f */
[----:B------:R-:W-:Y:S02]  /*15c0*/  CS2R R106, SRZ ;  /* 0x00000000006a7805 */ /* 0x000fe4000001ff00 */
[----:B------:R-:W-:-:S02]  /*15d0*/  CS2R R108, SRZ ;  /* 0x00000000006c7805 */ /* 0x000fc4000001ff00 */
[----:B------:R-:W-:Y:S01]  /*15e0*/  CS2R R110, SRZ ;  /* 0x00000000006e7805 */ /* 0x000fe2000001ff00 */
[----:B------:R-:W-:Y:S01]  /*15f0*/  ULEA UR14, UR14, UR9, 0xd ;  /* 0x000000090e0e7291 */ /* 0x000fe2000f8e683f */
[----:B------:R-:W-:Y:S02]  /*1600*/  CS2R R96, SRZ ;  /* 0x0000000000607805 */ /* 0x000fe4000001ff00 */
[----:B------:R-:W-:Y:S02]  /*1610*/  CS2R R98, SRZ ;  /* 0x0000000000627805 */ /* 0x000fe4000001ff00 */
[----:B------:R-:W-:Y:S01]  /*1620*/  CS2R R100, SRZ ;  /* 0x0000000000647805 */ /* 0x000fe2000001ff00 */
[----:B------:R-:W-:Y:S01]  /*1630*/  UIADD3 UR14, UR14, 0x100, URZ ;  /* 0x000001000e0e7890 */ /* 0x000fe2000fffe03f */
[----:B------:R-:W-:Y:S02]  /*1640*/  CS2R R102, SRZ ;  /* 0x0000000000667805 */ /* 0x000fe4000001ff00 */
[----:B------:R-:W-:-:S02]  /*1650*/  CS2R R88, SRZ ;  /* 0x0000000000587805 */ /* 0x000fc4000001ff00 */
[----:B------:R-:W-:Y:S01]  /*1660*/  CS2R R90, SRZ ;  /* 0x00000000005a7805 */ /* 0x000fe2000001ff00 */
[----:B------:R-:W-:Y:S01]  /*1670*/  USHF.R.U32.HI UR10, URZ, 0x4, UR14 ;  /* 0x000000043f0a7899 */ /* 0x000fe2000801160e */
[----:B------:R-:W-:Y:S02]  /*1680*/  CS2R R92, SRZ ;  /* 0x00000000005c7805 */ /* 0x000fe4000001ff00 */
[----:B------:R-:W-:Y:S02]  /*1690*/  CS2R R94, SRZ ;  /* 0x00000000005e7805 */ /* 0x000fe4000001ff00 */
[----:B------:R-:W-:Y:S01]  /*16a0*/  CS2R R80, SRZ ;  /* 0x0000000000507805 */ /* 0x000fe2000001ff00 */
[----:B------:R-:W-:Y:S01]  /*16b0*/  ULOP3.LUT UR10, UR10, 0x3fff, URZ, 0xc0, !UPT ;  /* 0x00003fff0a0a7892 */ /* 0x000fe2000f8ec03f */
        /* <DEDUP_REMOVED lines=24> */
[----:B---3--:R-:W-:Y:S02]  /*1840*/  CS2R R34, SRZ ;  /* 0x0000000000227805 */ /* 0x008fe4000001ff00 */
[----:B------:R-:W-:-:S02]  /*1850*/  CS2R R36, SRZ ;  /* 0x0000000000247805 */ /* 0x000fc4000001ff00 */
[----:B------:R-:W-:Y:S02]  /*1860*/  CS2R R38, SRZ ;  /* 0x0000000000267805 */ /* 0x000fe4000001ff00 */
[----:B------:R-:W-:Y:S02]  /*1870*/  CS2R R24, SRZ ;  /* 0x0000000000187805 */ /* 0x000fe4000001ff00 */
[----:B------:R-:W-:Y:S02]  /*1880*/  CS2R R26, SRZ ;  /* 0x00000000001a7805 */ /* 0x000fe4000001ff00 */
[----:B------:R-:W-:Y:S02]  /*1890*/  CS2R R28, SRZ ;  /* 0x00000000001c7805 */ /* 0x000fe4000001ff00 */
[----:B------:R-:W-:Y:S01]  /*18a0*/  CS2R R30, SRZ ;  /* 0x00000000001e7805 */ /* 0x000fe2000001ff00 */
[----:B------:R-:W-:Y:S06]  /*18b0*/  @!P0 BRA `(.L_x_13) ;  /* 0x0000001800d08947 */ /* 0x000fec0003800000 */
[----:B------:R-:W-:-:S06]  /*18c0*/  UISETP.NE.AND UP0, UPT, UR8, 0x3, UPT ;  /* 0x000000030800788c */ /* 0x000fcc000bf05270 */
[----:B------:R-:W-:-:S13]  /*18d0*/  PLOP3.LUT P1, PT, PT, PT, UP0, 0x80, 0x0 ;  /* 0x000000000000781c */ /* 0x000fda0003f2f008 */
[----:B------:R-:W-:Y:S05]  /*18e0*/  @!P1 BRA `(.L_x_14) ;  /* 0x0000000000049947 */ /* 0x000fea0003800000 */
[----:B------:R-:W-:Y:S01]  /*18f0*/  BPT.TRAP 0x1 ;  /* 0x000000040000795c */ /* 0x000fe20000300000 */
.L_x_14:
[----:B------:R-:W-:Y:S01]  /*1900*/  ULEA UR12, UR5, UR9, 0x3 ;  /* 0x00000009050c7291 */ /* 0x000fe2000f8e183f */
[----:B------:R-:W-:-:S05]  /*1910*/  IMAD.U32 R0, RZ, RZ, UR4 ;  /* 0x00000004ff007e24 */ /* 0x000fca000f8e00ff */
[----:B------:R-:W-:-:S04]  /*1920*/  SHF.L.U32 R0, R0, 0x1f, RZ ;  /* 0x0000001f00007819 */ /* 0x000fc800000006ff */
[----:B------:R0:W1:Y:S01]  /*1930*/  SYNCS.PHASECHK.TRANS64.TRYWAIT P0, [UR12], R0 ;  /* 0x00000000ff0075a7 */ /* 0x000062000800014c */
[----:B------:R-:W-:Y:S05]  /*1940*/  @!P1 BRA `(.L_x_15) ;  /* 0x0000000000049947 */ /* 0x000fea0003800000 */
[----:B------:R-:W-:Y:S01]  /*1950*/  BPT.TRAP 0x1 ;  /* 0x000000040000795c */ /* 0x000fe20000300000 */
.L_x_15:
[----:B------:R-:W-:Y:S01]  /*1960*/  UMOV UR6, 0x4 ;  /* 0x0000000400067882 */ /* 0x000fe20000000000 */
[----:B------:R-:W-:Y:S01]  /*1970*/  IMAD.MOV.U32 R224, RZ, RZ, RZ ;  /* 0x000000ffffe07224 */ /* 0x000fe200078e00ff */
[----:B-1----:R-:W-:Y:S06]  /*1980*/  @P0 BRA `(.L_x_16) ;  /* 0x0000000000080947 */ /* 0x002fec0003800000 */
[----:B------:R-:W1:Y:S02]  /*1990*/  SYNCS.PHASECHK.TRANS64.TRYWAIT P0, [UR12], R0 ;  /* 0x00000000ff0075a7 */ /* 0x000e64000800014c */
[----:B-1----:R-:W-:Y:S05]  /*19a0*/  @!P0 BRA `(.L_x_17) ;  /* 0x000000d8005c8947 */ /* 0x002fea0003800000 */
.L_x_16:
[----:B------:R-:W-:Y:S01]  /*19b0*/  UIADD3 UR12, UR9, 0x1e100, URZ ;  /* 0x0001e100090c7890 */ /* 0x000fe2000fffe03f */
[----:B------:R-:W-:Y:S01]  /*19c0*/  WARPGROUP.ARRIVE ;  /* 0x00000000000079c5 */ /* 0x000fe20000000000 */
[----:B------:R-:W-:Y:S01]  /*19d0*/  ULOP3.LUT UR43, UR10, 0x10000, URZ, 0xfc, !UPT ;  /* 0x000100000a2b7892 */ /* 0x000fe2000f8efc3f */
[----:B------:R-:W-:Y:S01]  /*19e0*/  CS2R R222, SRZ ;  /* 0x0000000000de7805 */ /* 0x000fe2000001ff00 */
[----:B------:R-:W-:Y:S01]  /*19f0*/  USHF.R.U32.HI UR12, URZ, 0x4, UR12 ;  /* 0x000000043f0c7899 */ /* 0x000fe2000801160c */
[----:B------:R-:W-:Y:S01]  /*1a00*/  CS2R R220, SRZ ;  /* 0x0000000000dc7805 */ /* 0x000fe2000001ff00 */
[----:B------:R-:W-:Y:S01]  /*1a10*/  UIMAD UR43, UR5, 0x600, UR43 ;  /* 0x00000600052b78a4 */ /* 0x000fe2000f8e022b */
[----:B------:R-:W-:Y:S01]  /*1a20*/  CS2R R218, SRZ ;  /* 0x0000000000da7805 */ /* 0x000fe2000001ff00 */
[----:B------:R-:W-:Y:S01]  /*1a30*/  ULOP3.LUT UR12, UR12, 0x3fff, URZ, 0xc0, !UPT ;  /* 0x00003fff0c0c7892 */ /* 0x000fe2000f8ec03f */
[----:B------:R-:W-:Y:S01]  /*1a40*/  CS2R R216, SRZ ;  /* 0x0000000000d87805 */ /* 0x000fe2000001ff00 */
[----:B------:R-:W-:Y:S01]  /*1a50*/  UMOV UR13, 0x40000040 ;  /* 0x40000040000d7882 */ /* 0x000fe20000000000 */
[----:B------:R-:W-:Y:S01]  /*1a60*/  UMOV UR15, 0x40000040 ;  /* 0x40000040000f7882 */ /* 0x000fe20000000000 */
[----:B------:R-:W-:Y:S01]  /*1a70*/  ULOP3.LUT UR12, UR12, 0x10000, URZ, 0xfc, !UPT ;  /* 0x000100000c0c7892 */ /* 0x000fe2000f8efc3f */
[----:B------:R-:W-:Y:S01]  /*1a80*/  CS2R R214, SRZ ;  /* 0x0000000000d67805 */ /* 0x000fe2000001ff00 */
[----:B------:R-:W-:Y:S01]  /*1a90*/  UMOV UR21, UR13 ;  /* 0x0000000d00157c82 */ /* 0x000fe20008000000 */
[----:B------:R-:W-:Y:S01]  /*1aa0*/  UMOV UR23, 0x40000040 ;  /* 0x4000004000177882 */ /* 0x000fe20000000000 */
[----:B------:R-:W-:Y:S01]  /*1ab0*/  UIMAD UR44, UR5, 0x380, UR12 ;  /* 0x00000380052c78a4 */ /* 0x000fe2000f8e020c */
[----:B------:R-:W-:Y:S01]  /*1ac0*/  CS2R R212, SRZ ;  /* 0x0000000000d47805 */ /* 0x000fe2000001ff00 */
[----:B------:R-:W-:Y:S01]  /*1ad0*/  UMOV UR25, UR13 ;  /* 0x0000000d00197c82 */ /* 0x000fe20008000000 */
[----:B------:R-:W-:Y:S01]  /*1ae0*/  UMOV UR12, UR43 ;  /* 0x0000002b000c7c82 */ /* 0x000fe20008000000 */
[----:B------:R-:W-:Y:S01]  /*1af0*/  UIADD3 UR22, UR44, 0x80, URZ ;  /* 0x000000802c167890 */ /* 0x000fe2000fffe03f */
[----:B------:R-:W-:Y:S01]  /*1b00*/  CS2R R210, SRZ ;  /* 0x0000000000d27805 */ /* 0x000fe2000001ff00 */
[----:B------:R-:W-:Y:S01]  /*1b10*/  UIADD3 UR26, UR44, 0x100, URZ ;  /* 0x000001002c1a7890 */ /* 0x000fe2000fffe03f */
[----:B------:R-:W-:Y:S01]  /*1b20*/  CS2R R208, SRZ ;  /* 0x0000000000d07805 */ /* 0x000fe2000001ff00 */
[----:B------:R-:W-:Y:S01]  /*1b30*/  UIADD3 UR18, UR44, 0x180, URZ ;  /* 0x000001802c127890 */ /* 0x000fe2000fffe03f */
[----:B------:R-:W-:Y:S01]  /*1b40*/  CS2R R206, SRZ ;  /* 0x0000000000ce7805 */ /* 0x000fe2000001ff00 */
[----:B------:R-:W-:Y:S01]  /*1b50*/  UMOV UR14, UR44 ;  /* 0x0000002c000e7c82 */ /* 0x000fe20008000000 */
[----:B------:R-:W-:Y:S01]  /*1b60*/  UMOV UR20, UR12 ;  /* 0x0000000c00147c82 */ /* 0x000fe20008000000 */
[----:B------:R-:W-:Y:S01]  /*1b70*/  UIADD3 UR30, UR44, 0x200, URZ ;  /* 0x000002002c1e7890 */ /* 0x000fe2000fffe03f */
[----:B------:R-:W-:Y:S01]  /*1b80*/  QGMMA.64x16x32.F32.E4M3.E4M3 R128, gdesc[UR12], RZ, !UPT ;  /* 0x002000000c8079f3 */ /* 0x000fe2000c7008ff */
[----:B------:R-:W-:Y:S01]  /*1b90*/  UMOV UR24, UR12 ;  /* 0x0000000c00187c82 */ /* 0x000fe20008000000 */
[----:B------:R-:W-:Y:S01]  /*1ba0*/  UMOV UR27, 0x40000040 ;  /* 0x40000040001b7882 */ /* 0x000fe20000000000 */
[----:B------:R-:W-:Y:S01]  /*1bb0*/  UIADD3 UR34, UR44, 0x280, URZ ;  /* 0x000002802c227890 */ /* 0x000fe2000fffe03f */
[----:B------:R-:W-:Y:S01]  /*1bc0*/  QGMMA.64x16x32.F32.E4M3.E4M3 R112, gdesc[UR20], RZ, !UPT ;  /* 0x00200000147079f3 */ /* 0x000fe2000c7008ff */
[----:B------:R-:W-:Y:S01]  /*1bd0*/  UMOV UR16, UR12 ;  /* 0x0000000c00107c82 */ /* 0x000fe20008000000 */
[----:B------:R-:W-:Y:S01]  /*1be0*/  UMOV UR17, UR13 ;  /* 0x0000000d00117c82 */ /* 0x000fe20008000000 */
[----:B------:R-:W-:Y:S01]  /*1bf0*/  UMOV UR19, 0x40000040 ;  /* 0x4000004000137882 */ /* 0x000fe20000000000 */
[----:B------:R-:W-:Y:S01]  /*1c00*/  UIADD3 UR38, UR44, 0x300, URZ ;  /* 0x000003002c267890 */ /* 0x000fe2000fffe03f */
[----:B------:R-:W-:Y:S01]  /*1c10*/  QGMMA.64x16x32.F32.E4M3.E4M3 R96, gdesc[UR24], RZ, !UPT ;  /* 0x00200000186079f3 */ /* 0x000fe2000c7008ff */
[----:B------:R-:W-:Y:S01]  /*1c20*/  UMOV UR28, UR12 ;  /* 0x0000000c001c7c82 */ /* 0x000fe20008000000 */
[----:B------:R-:W-:Y:S01]  /*1c30*/  UMOV UR29, UR13 ;  /* 0x0000000d001d7c82 */ /* 0x000fe20008000000 */
[----:B------:R-:W-:Y:S01]  /*1c40*/  UMOV UR31, 0x40000040 ;  /* 0x40000040001f7882 */ /* 0x000fe20000000000 */
[----:B------:R-:W-:Y:S01]  /*1c50*/  QGMMA.64x16x32.F32.E4M3.E4M3 R80, gdesc[UR16], RZ, !UPT ;  /* 0x00200000105079f3 */ /* 0x000fe2000c7008ff */
[----:B------:R-:W-:Y:S01]  /*1c60*/  UIADD3 UR16, UR43, 0x400, URZ ;  /* 0x000004002b107890 */ /* 0x000fe2000fffe03f */
[----:B------:R-:W-:Y:S01]  /*1c70*/  CS2R R204, SRZ ;  /* 0x0000000000cc7805 */ /* 0x000fe2000001ff00 */
[----:B------:R-:W-:Y:S01]  /*1c80*/  UMOV UR32, UR12 ;  /* 0x0000000c00207c82 */ /* 0x000fe20008000000 */
[----:B------:R-:W-:Y:S01]  /*1c90*/  UMOV UR33, UR13 ;  /* 0x0000000d00217c82 */ /* 0x000fe20008000000 */
[----:B------:R-:W-:Y:S01]  /*1ca0*/  UMOV UR35, 0x40000040 ;  /* 0x4000004000237882 */ /* 0x000fe20000000000 */
[----:B------:R-:W-:Y:S01]  /*1cb0*/  QGMMA.64x16x32.F32.E4M3.E4M3 R64, gdesc[UR28], RZ, !UPT ;  /* 0x002000001c4079f3 */ /* 0x000fe2000c7008ff */
[----:B------:R-:W-:Y:S01]  /*1cc0*/  UMOV UR36, UR12 ;  /* 0x0000000c00247c82 */ /* 0x000fe20008000000 */
[----:B------:R-:W-:Y:S01]  /*1cd0*/  UMOV UR37, UR13 ;  /* 0x0000000d00257c82 */ /* 0x000fe20008000000 */
[----:B------:R-:W-:Y:S01]  /*1ce0*/  UMOV UR39, 0x40000040 ;  /* 0x4000004000277882 */ /* 0x000fe20000000000 */
[----:B------:R-:W-:Y:S01]  /*1cf0*/  QGMMA.64x16x32.F32.E4M3.E4M3 R48, gdesc[UR32], RZ, !UPT ;  /* 0x00200000203079f3 */ /* 0x000fe2000c7008ff */
[----:B------:R-:W-:-:S02]  /*1d00*/  CS2R R202, SRZ ;  /* 0x0000000000ca7805 */ /* 0x000fc4000001ff00 */
[----:B------:R-:W-:Y:S02]  /*1d10*/  CS2R R200, SRZ ;  /* 0x0000000000c87805 */ /* 0x000fe4000001ff00 */
[----:B------:R-:W-:Y:S01]  /*1d20*/  CS2R R198, SRZ ;  /* 0x0000000000c67805 */ /* 0x000fe2000001ff00 */
[----:B------:R-:W-:Y:S01]  /*1d30*/  QGMMA.64x16x32.F32.E4M3.E4M3 R32, gdesc[UR36], RZ, !UPT ;  /* 0x00200000242079f3 */ /* 0x000fe2000c7008ff */
[----:B------:R-:W-:Y:S01]  /*1d40*/  UMOV UR36, UR16 ;  /* 0x0000001000247c82 */ /* 0x000fe20008000000 */
[----:B------:R-:W-:Y:S01]  /*1d50*/  UMOV UR37, 0x40000040 ;  /* 0x4000004000257882 */ /* 0x000fe20000000000 */
[----:B------:R-:W-:Y:S01]  /*1d60*/  UMOV UR32, UR36 ;  /* 0x0000002400207c82 */ /* 0x000fe20008000000 */
[----:B------:R-:W-:Y:S01]  /*1d70*/  UMOV UR33, UR37 ;  /* 0x0000002500217c82 */ /* 0x000fe20008000000 */
[----:B------:R-:W-:Y:S01]  /*1d80*/  QGMMA.64x16x32.F32.E4M3.E4M3 R24, gdesc[UR36], RZ, !UPT ;  /* 0x00200000241879f3 */ /* 0x000fe2000c7008ff */
[----:B------:R-:W-:Y:S01]  /*1d90*/  UMOV UR28, UR36 ;  /* 0x00000024001c7c82 */ /* 0x000fe20008000000 */
        /* <DEDUP_REMOVED lines=12> */
[----:B------:R-:W-:Y:S01]  /*1e60*/  UIADD3 UR16, UR43, 0x2, URZ ;  /* 0x000000022b107890 */ /* 0x000fe2000fffe03f */
[----:B------:R-:W-:Y:S01]  /*1e70*/  CS2R R196, SRZ ;  /* 0x0000000000c47805 */ /* 0x000fe2000001ff00 */
[----:B------:R-:W-:Y:S01]  /*1e80*/  QGMMA.64x16x32.F32.E4M3.E4M3 R88, gdesc[UR24], RZ, !UPT ;  /* 0x00200000185879f3 */ /* 0x000fe2000c7008ff */
[----:B------:R-:W-:Y:S01]  /*1e90*/  UIADD3 UR17, UR44, 0x2, URZ ;  /* 0x000000022c117890 */ /* 0x000fe2000fffe03f */
[----:B------:R-:W-:Y:S01]  /*1ea0*/  CS2R R194, SRZ ;  /* 0x0000000000c27805 */ /* 0x000fe2000001ff00 */
[----:B------:R-:W-:Y:S01]  /*1eb0*/  UIADD3 UR26, UR44, 0x102, URZ ;  /* 0x000001022c1a7890 */ /* 0x000fe2000fffe03f */
[----:B------:R-:W-:Y:S01]  /*1ec0*/  QGMMA.64x16x32.F32.E4M3.E4M3 R104, gdesc[UR20], RZ, !UPT ;  /* 0x00200000146879f3 */ /* 0x000fe2000c7008ff */
[----:B------:R-:W-:Y:S01]  /*1ed0*/  UIADD3 UR22, UR44, 0x82, URZ ;  /* 0x000000822c167890 */ /* 0x000fe2000fffe03f */
[----:B------:R-:W-:Y:S01]  /*1ee0*/  CS2R R192, SRZ ;  /* 0x0000000000c07805 */ /* 0x000fe2000001ff00 */
[----:B------:R-:W-:Y:S01]  /*1ef0*/  UIADD3 UR18, UR44, 0x182, URZ ;  /* 0x000001822c127890 */ /* 0x000fe2000fffe03f */
[----:B------:R-:W-:Y:S01]  /*1f00*/  QGMMA.64x16x32.F32.E4M3.E4M3 R120, gdesc[UR12], RZ, !UPT ;  /* 0x002000000c7879f3 */ /* 0x000fe2000c7008ff */
[----:B------:R-:W-:Y:S01]  /*1f10*/  UMOV UR12, UR16 ;  /* 0x00000010000c7c82 */ /* 0x000fe20008000000 */
[----:B------:R-:W-:Y:S01]  /*1f20*/  UMOV UR13, 0x40000040 ;  /* 0x40000040000d7882 */ /* 0x000fe20000000000 */
[----:B------:R-:W-:Y:S01]  /*1f30*/  UMOV UR14, UR17 ;  /* 0x00000011000e7c82 */ /* 0x000fe20008000000 */
[----:B------:R-:W-:Y:S01]  /*1f40*/  UMOV UR15, 0x40000040 ;  /* 0x40000040000f7882 */ /* 0x000fe20000000000 */
[----:B------:R-:W-:Y:S01]  /*1f50*/  UMOV UR20, UR12 ;  /* 0x0000000c00147c82 */ /* 0x000fe20008000000 */
[----:B------:R-:W-:Y:S01]  /*1f60*/  UMOV UR21, UR13 ;  /* 0x0000000d00157c82 */ /* 0x000fe20008000000 */
[----:B------:R-:W-:Y:S01]  /*1f70*/  UMOV UR23, 0x40000040 ;  /* 0x4000004000177882 */ /* 0x000fe20000000000 */
[----:B------:R-:W-:Y:S01]  /*1f80*/  UIADD3 UR30, UR44, 0x202, URZ ;  /* 0x000002022c1e7890 */ /* 0x000fe2000fffe03f */
[----:B------:R-:W-:Y:S01]  /*1f90*/  QGMMA.64x16x32.F32.E4M3.E4M3 R128, gdesc[UR12], R128 ;  /* 0x002000000c8079f3 */ /* 0x000fe20008700880 */
        /* <DEDUP_REMOVED lines=13> */
[----:B------:R-:W-:Y:S01]  /*2070*/  QGMMA.64x16x32.F32.E4M3.E4M3 R80, gdesc[UR16], R80 ;  /* 0x00200000105079f3 */ /* 0x000fe20008700850 */
[----:B------:R-:W-:Y:S01]  /*2080*/  UIADD3 UR16, UR43, 0x402, URZ ;  /* 0x000004022b107890 */ /* 0x000fe2000fffe03f */
[----:B------:R-:W-:Y:S01]  /*2090*/  CS2R R190, SRZ ;  /* 0x0000000000be7805 */ /* 0x000fe2000001ff00 */
[----:B------:R-:W-:Y:S01]  /*20a0*/  UMOV UR32, UR12 ;  /* 0x0000000c00207c82 */ /* 0x000fe20008000000 */
[----:B------:R-:W-:Y:S01]  /*20b0*/  UMOV UR33, UR13 ;  /* 0x0000000d00217c82 */ /* 0x000fe20008000000 */
[----:B------:R-:W-:Y:S01]  /*20c0*/  UMOV UR35, 0x40000040 ;  /* 0x4000004000237882 */ /* 0x000fe20000000000 */
[----:B------:R-:W-:Y:S01]  /*20d0*/  QGMMA.64x16x32.F32.E4M3.E4M3 R64, gdesc[UR28], R64 ;  /* 0x002000001c4079f3 */ /* 0x000fe20008700840 */
[----:B------:R-:W-:Y:S01]  /*20e0*/  UMOV UR36, UR12 ;  /* 0x0000000c00247c82 */ /* 0x000fe20008000000 */
[----:B------:R-:W-:Y:S01]  /*20f0*/  UMOV UR37, UR13 ;  /* 0x0000000d00257c82 */ /* 0x000fe20008000000 */
[----:B------:R-:W-:Y:S01]  /*2100*/  UMOV UR39, 0x40000040 ;  /* 0x4000004000277882 */ /* 0x000fe20000000000 */
[----:B------:R-:W-:Y:S01]  /*2110*/  QGMMA.64x16x32.F32.E4M3.E4M3 R48, gdesc[UR32], R48 ;  /* 0x00200000203079f3 */ /* 0x000fe20008700830 */
[----:B------:R-:W-:-:S02]  /*2120*/  CS2R R188, SRZ ;  /* 0x0000000000bc7805 */ /* 0x000fc4000001ff00 */
[----:B------:R-:W-:Y:S02]  /*2130*/  CS2R R186, SRZ ;  /* 0x0000000000ba7805 */ /* 0x000fe4000001ff00 */
[----:B------:R-:W-:Y:S01]  /*2140*/  CS2R R184, SRZ ;  /* 0x0000000000b87805 */ /* 0x000fe2000001ff00 */
[----:B------:R-:W-:Y:S01]  /*2150*/  QGMMA.64x16x32.F32.E4M3.E4M3 R32, gdesc[UR36], R32 ;  /* 0x00200000242079f3 */ /* 0x000fe20008700820 */
[----:B------:R-:W-:Y:S01]  /*2160*/  UMOV UR36, UR16 ;  /* 0x0000001000247c82 */ /* 0x000fe20008000000 */
[----:B------:R-:W-:Y:S01]  /*2170*/  UMOV UR37, 0x40000040 ;  /* 0x4000004000257882 */ /* 0x000fe20000000000 */
[----:B------:R-:W-:Y:S01]  /*2180*/  UMOV UR32, UR36 ;  /* 0x0000002400207c82 */ /* 0x000fe20008000000 */
[----:B------:R-:W-:Y:S01]  /*2190*/  UMOV UR33, UR37 ;  /* 0x0000002500217c82 */ /* 0x000fe20008000000 */
[----:B------:R-:W-:Y:S01]  /*21a0*/  QGMMA.64x16x32.F32.E4M3.E4M3 R24, gdesc[UR36], R24 ;  /* 0x00200000241879f3 */ /* 0x000fe20008700818 */
[----:B------:R-:W-:Y:S01]  /*21b0*/  UMOV UR28, UR36 ;  /* 0x00000024001c7c82 */ /* 0x000fe20008000000 */
        /* <DEDUP_REMOVED lines=12> */
[----:B------:R-:W-:Y:S01]  /*2280*/  UIADD3 UR16, UR43, 0x4, URZ ;  /* 0x000000042b107890 */ /* 0x000fe2000fffe03f */
[----:B------:R-:W-:Y:S01]  /*2290*/  CS2R R182, SRZ ;  /* 0x0000000000b67805 */ /* 0x000fe2000001ff00 */
[----:B------:R-:W-:Y:S01]  /*22a0*/  QGMMA.64x16x32.F32.E4M3.E4M3 R88, gdesc[UR24], R88 ;  /* 0x00200000185879f3 */ /* 0x000fe20008700858 */
[----:B------:R-:W-:Y:S01]  /*22b0*/  UIADD3 UR17, UR44, 0x4, URZ ;  /* 0x000000042c117890 */ /* 0x000fe2000fffe03f */
[----:B------:R-:W-:Y:S01]  /*22c0*/  CS2R R180, SRZ ;  /* 0x0000000000b47805 */ /* 0x000fe2000001ff00 */
[----:B------:R-:W-:Y:S01]  /*22d0*/  UIADD3 UR26, UR44, 0x104, URZ ;  /* 0x000001042c1a7890 */ /* 0x000fe2000fffe03f */
[----:B------:R-:W-:Y:S01]  /*22e0*/  QGMMA.64x16x32.F32.E4M3.E4M3 R104, gdesc[UR20], R104 ;  /* 0x00200000146879f3 */ /* 0x000fe20008700868 */
[----:B------:R-:W-:Y:S01]  /*22f0*/  UIADD3 UR22, UR44, 0x84, URZ ;  /* 0x000000842c167890 */ /* 0x000fe2000fffe03f */
[----:B------:R-:W-:Y:S01]  /*2300*/  CS2R R178, SRZ ;  /* 0x0000000000b27805 */ /* 0x000fe2000001ff00 */
[----:B------:R-:W-:Y:S01]  /*2310*/  UIADD3 UR18, UR44, 0x184, URZ ;  /* 0x000001842c127890 */ /* 0x000fe2000fffe03f */
[----:B------:R-:W-:Y:S01]  /*2320*/  QGMMA.64x16x32.F32.E4M3.E4M3 R120, gdesc[UR12], R120 ;  /* 0x002000000c7879f3 */ /* 0x000fe20008700878 */
        /* <DEDUP_REMOVED lines=69> */
[----:B------:R-:W-:Y:S01]  /*2780*/  CS2R R160, SRZ ;  /* 0x0000000000a07805 */ /* 0x000fe2000001ff00 */
[----:B------:R-:W-:Y:S01]  /*2790*/  UMOV UR17, 0x40000040 ;  /* 0x4000004000117882 */ /* 0x000fe20000000000 */
[----:B------:R-:W-:Y:S01]  /*27a0*/  UIADD3 UR38, UR44, 0x306, URZ ;  /* 0x000003062c267890 */ /* 0x000fe2000fffe03f */
[----:B------:R-:W-:Y:S01]  /*27b0*/  CS2R R158, SRZ ;  /* 0x00000000009e7805 */ /* 0x000fe2000001ff00 */
[----:B------:R-:W-:Y:S01]  /*27c0*/  UMOV UR19, 0x40000040 ;  /* 0x4000004000137882 */ /* 0x000fe20000000000 */
[----:B------:R-:W-:Y:S01]  /*27d0*/  UMOV UR20, UR16 ;  /* 0x0000001000147c82 */ /* 0x000fe20008000000 */
[----:B------:R-:W-:Y:S01]  /*27e0*/  UMOV UR21, UR17 ;  /* 0x0000001100157c82 */ /* 0x000fe20008000000 */
[----:B------:R-:W-:Y:S01]  /*27f0*/  UMOV UR23, 0x40000040 ;  /* 0x4000004000177882 */ /* 0x000fe20000000000 */
        /* <DEDUP_REMOVED lines=22> */
[----:B------:R-:W-:Y:S01]  /*2960*/  ULDC UR12, c[0x0][0x50c] ;  /* 0x00014300000c7ab9 */ /* 0x000fe20000000800 */
[----:B------:R-:W-:Y:S01]  /*2970*/  CS2R R156, SRZ ;  /* 0x00000000009c7805 */ /* 0x000fe2000001ff00 */
[----:B------:R-:W-:Y:S01]  /*2980*/  UISETP.NE.AND UP0, UPT, UR12, 0x4, UPT ;  /* 0x000000040c00788c */ /* 0x000fe2000bf05270 */
        /* <DEDUP_REMOVED lines=19> */
[----:B------:R-:W-:-:S02]  /*2ac0*/  CS2R R154, SRZ ;  /* 0x00000000009a7805 */ /* 0x000fc4000001ff00 */
[----:B------:R-:W-:Y:S01]  /*2ad0*/  CS2R R152, SRZ ;  /* 0x0000000000987805 */ /* 0x000fe2000001ff00 */
[----:B------:R-:W-:Y:S01]  /*2ae0*/  QGMMA.64x16x32.F32.E4M3.E4M3 R88, gdesc[UR12], R88 ;  /* 0x002000000c5879f3 */ /* 0x000fe20008700858 */
[----:B------:R-:W-:Y:S01]  /*2af0*/  USEL UR12, URZ, 0x1, UP0 ;  /* 0x000000013f0c7887 */ /* 0x000fe20008000000 */
[----:B------:R-:W-:Y:S02]  /*2b00*/  CS2R R150, SRZ ;  /* 0x0000000000967805 */ /* 0x000fe4000001ff00 */
[----:B------:R-:W-:Y:S01]  /*2b10*/  CS2R R148, SRZ ;  /* 0x0000000000947805 */ /* 0x000fe2000001ff00 */
[----:B------:R-:W-:Y:S01]  /*2b20*/  QGMMA.64x16x32.F32.E4M3.E4M3 R104, gdesc[UR20], R104 ;  /* 0x00200000146879f3 */ /* 0x000fe20008700868 */
[----:B------:R-:W-:Y:S02]  /*2b30*/  CS2R R146, SRZ ;  /* 0x0000000000927805 */ /* 0x000fe4000001ff00 */
[----:B------:R-:W-:Y:S02]  /*2b40*/  CS2R R144, SRZ ;  /* 0x0000000000907805 */ /* 0x000fe4000001ff00 */
[----:B------:R-:W-:Y:S01]  /*2b50*/  ISETP.NE.AND P0, PT, RZ, UR12, PT ;  /* 0x0000000cff007c0c */ /* 0x000fe2000bf05270 */
[----:B------:R-:W-:Y:S01]  /*2b60*/  QGMMA.64x16x32.F32.E4M3.E4M3 R120, gdesc[UR16], R120, gsb0 ;  /* 0x00200000107879f3 */ /* 0x000fe20008000878 */
        /* <DEDUP_REMOVED lines=14> */
[----:B-1----:R-:W-:Y:S01]  /*2c50*/  CS2R R2, SRZ ;  /* 0x0000000000027805 */ /* 0x002fe2000001ff00 */
[----:B0-----:R-:W-:Y:S01]  /*2c60*/  IMAD.MOV.U32 R0, RZ, RZ, RZ ;  /* 0x000000ffff007224 */ /* 0x001fe200078e00ff */
[----:B------:R-:W-:Y:S06]  /*2c70*/  @!P0 BRA `(.L_x_18) ;  /* 0x0000000400c88947 */ /* 0x000fec0003800000 */
[----:B------:R-:W-:Y:S02]  /*2c80*/  WARPGROUP.DEPBAR.LE gsb0, 0x0 ;  /* 0x00008000000079c5 */ /* 0x000fe40000010000 */
[----:B------:R-:W-:-:S01]  /*2c90*/  FADD R0, RZ, R128 ;  /* 0x00000080ff007221 */ /* 0x000fc20000000000 */
[----:B------:R-:W-:Y:S01]  /*2ca0*/  FADD R2, RZ, R129 ;  /* 0x00000081ff027221 */ /* 0x000fe20000000000 */
        /* <DEDUP_REMOVED lines=110> */
[----:B------:R-:W-:-:S06]  /*3390*/  UMOV UR6, URZ ;  /* 0x0000003f00067c82 */ /* 0x000fcc0008000000 */
.L_x_18:
[----:B------:R-:W-:Y:S01]  /*33a0*/  UIADD3 UR47, UR5, 0x1, URZ ;  /* 0x00000001052f7890 */ /* 0x000fe2000fffe03f */
[----:B------:R-:W-:-:S03]  /*33b0*/  UMOV UR13, 0x1 ;  /* 0x00000001000d7882 */ /* 0x000fc60000000000 */
[----:B------:R-:W-:-:S04]  /*33c0*/  UISETP.NE.AND UP0, UPT, UR47, 0x5, UPT ;  /* 0x000000052f00788c */ /* 0x000fc8000bf05270 */
[----:B------:R-:W-:Y:S02]  /*33d0*/  USEL UR46, URZ, 0x1, UP0 ;  /* 0x000000013f2e7887 */ /* 0x000fe40008000000 */
[----:B------:R-:W-:Y:S02]  /*33e0*/  USEL UR47, UR47, URZ, UP0 ;  /* 0x0000003f2f2f7287 */ /* 0x000fe40008000000 */
[----:B------:R-:W-:-:S12]  /*33f0*/  ULOP3.LUT UR46, UR4, UR46, URZ, 0x3c, !UPT ;  /* 0x0000002e042e7292 */ /* 0x000fd8000f8e3c3f */
.L_x_13:
[----:B------:R-:W-:-:S04]  /*3400*/  UISETP.LT.AND UP0, UPT, UR11, 0x1, UPT ;  /* 0x000000010b00788c */ /* 0x000fc8000bf01270 */
[----:B------:R-:W-:-:S04]  /*3410*/  USEL UR14, UR11, 0x1, UP0 ;  /* 0x000000010b0e7887 */ /* 0x000fc80008000000 */
[----:B------:R-:W-:-:S04]  /*3420*/  UIADD3 UR45, UR11, -UR14, URZ ;  /* 0x8000000e0b2d7290 */ /* 0x000fc8000fffe03f */
[----:B------:R-:W-:-:S06]  /*3430*/  UISETP.GE.AND UP0, UPT, UR45, 0x1, UPT ;  /* 0x000000012d00788c */ /* 0x000fcc000bf06270 */
[----:B------:R-:W-:-:S13]  /*3440*/  PLOP3.LUT P0, PT, PT, PT, UP0, 0x80, 0x0 ;  /* 0x000000000000781c */ /* 0x000fda0003f0f008 */
[----:B------:R-:W-:Y:S05]  /*3450*/  @!P0 BRA `(.L_x_19) ;  /* 0x0000001800508947 */ /* 0x000fea0003800000 */
[----:B------:R-:W-:Y:S01]  /*3460*/  UMOV UR44, UR5 ;  /* 0x00000005002c7c82 */ /* 0x000fe20008000000 */
[----:B------:R-:W-:-:S05]  /*3470*/  ULDC UR43, c[0x0][0x50c] ;  /* 0x00014300002b7ab9 */ /* 0x000fca0000000800 */
.L_x_27:
[----:B------:R-:W-:-:S06]  /*3480*/  UISETP.NE.AND UP0, UPT, UR8, 0x3, UPT ;  /* 0x000000030800788c */ /* 0x000fcc000bf05270 */
[----:B------:R-:W-:-:S13]  /*3490*/  PLOP3.LUT P1, PT, PT, PT, UP0, 0x80, 0x0 ;  /* 0x000000000000781c */ /* 0x000fda0003f2f008 */
[----:B01----:R-:W-:Y:S05]  /*34a0*/  @!P1 BRA `(.L_x_20) ;  /* 0x0000000000049947 */ /* 0x003fea0003800000 */
[----:B------:R-:W-:Y:S01]  /*34b0*/  BPT.TRAP 0x1 ;  /* 0x000000040000795c */ /* 0x000fe20000300000 */
.L_x_20:
[----:B------:R-:W0:Y:S01]  /*34c0*/  S2UR UR14, SR_CgaCtaId ;  /* 0x00000000000e79c3 */ /* 0x000e220000008800 */
[----:B------:R-:W-:Y:S01]  /*34d0*/  UMOV UR9, 0x400 ;  /* 0x0000040000097882 */ /* 0x000fe20000000000 */
[----:B------:R-:W-:-:S05]  /*34e0*/  IMAD.U32 R225, RZ, RZ, UR46 ;  /* 0x0000002effe17e24 */ /* 0x000fca000f8e00ff */
[----:B------:R-:W-:Y:S01]  /*34f0*/  SHF.L.U32 R225, R225, 0x1f, RZ ;  /* 0x0000001fe1e17819 */ /* 0x000fe200000006ff */
[----:B0-----:R-:W-:-:S04]  /*3500*/  ULEA UR9, UR14, UR9, 0x18 ;  /* 0x000000090e097291 */ /* 0x001fc8000f8ec03f */
[----:B------:R-:W-:-:S09]  /*3510*/  ULEA UR14, UR47, UR9, 0x3 ;  /* 0x000000092f0e7291 */ /* 0x000fd2000f8e183f */
[----:B------:R0:W1:Y:S01]  /*3520*/  SYNCS.PHASECHK.TRANS64.TRYWAIT P0, [UR14], R225 ;  /* 0x000000e1ff0075a7 */ /* 0x000062000800014e */
[----:B------:R-:W-:Y:S05]  /*3530*/  @!P1 BRA `(.L_x_21) ;  /* 0x0000000000049947 */ /* 0x000fea0003800000 */
[----:B------:R-:W-:Y:S01]  /*3540*/  BPT.TRAP 0x1 ;  /* 0x000000040000795c */ /* 0x000fe20000300000 */
.L_x_21:
[----:B-1----:R-:W-:Y:S05]  /*3550*/  @P0 BRA `(.L_x_22) ;  /* 0x0000000000080947 */ /* 0x002fea0003800000 */
[----:B------:R-:W1:Y:S02]  /*3560*/  SYNCS.PHASECHK.TRANS64.TRYWAIT P0, [UR14], R225 ;  /* 0x000000e1ff0075a7 */ /* 0x000e64000800014e */
[----:B-1----:R-:W-:Y:S05]  /*3570*/  @!P0 BRA `(.L_x_23) ;  /* 0x000000bc00808947 */ /* 0x002fea0003800000 */
.L_x_22:
[----:B------:R-:W-:Y:S01]  /*3580*/  UIADD3 UR14, UR9, 0x1e100, URZ ;  /* 0x0001e100090e7890 */ /* 0x000fe2000fffe03f */
[----:B------:R-:W-:Y:S01]  /*3590*/  WARPGROUP.ARRIVE ;  /* 0x00000000000079c5 */ /* 0x000fe20000000000 */
[----:B------:R-:W-:Y:S02]  /*35a0*/  UISETP.NE.AND UP0, UPT, UR12, URZ, UPT ;  /* 0x0000003f0c00728c */ /* 0x000fe4000bf05270 */
[----:B------:R-:W-:Y:S02]  /*35b0*/  USHF.R.U32.HI UR14, URZ, 0x4, UR14 ;  /* 0x000000043f0e7899 */ /* 0x000fe4000801160e */
[----:B------:R-:W-:Y:S02]  /*35c0*/  USEL UR13, UR13, URZ, !UP0 ;  /* 0x0000003f0d0d7287 */ /* 0x000fe4000c000000 */
[----:B------:R-:W-:Y:S02]  /*35d0*/  ULOP3.LUT UR14, UR14, 0x3fff, URZ, 0xc0, !UPT ;  /* 0x00003fff0e0e7892 */ /* 0x000fe4000f8ec03f */
[----:B------:R-:W-:-:S02]  /*35e0*/  ULOP3.LUT UR50, UR10, 0x10000, URZ, 0xfc, !UPT ;  /* 0x000100000a327892 */ /* 0x000fc4000f8efc3f */
[----:B------:R-:W-:Y:S02]  /*35f0*/  ULOP3.LUT UR14, UR14, 0x10000, URZ, 0xfc, !UPT ;  /* 0x000100000e0e7892 */ /* 0x000fe4000f8efc3f */
[----:B------:R-:W-:Y:S02]  /*3600*/  UISETP.NE.U32.AND UP0, UPT, UR13, URZ, UPT ;  /* 0x0000003f0d00728c */ /* 0x000fe4000bf05070 */
[----:B------:R-:W-:Y:S02]  /*3610*/  UIMAD UR51, UR47, 0x380, UR14 ;  /* 0x000003802f3378a4 */ /* 0x000fe4000f8e020e */
[----:B------:R-:W-:Y:S02]  /*3620*/  UIMAD UR50, UR47, 0x600, UR50 ;  /* 0x000006002f3278a4 */ /* 0x000fe4000f8e0232 */
[----:B------:R-:W-:Y:S02]  /*3630*/  UIADD3 UR22, UR51, 0x80, URZ ;  /* 0x0000008033167890 */ /* 0x000fe4000fffe03f */
[----:B------:R-:W-:-:S02]  /*3640*/  UIADD3 UR18, UR51, 0x100, URZ ;  /* 0x0000010033127890 */ /* 0x000fc4000fffe03f */
[----:B------:R-:W-:Y:S01]  /*3650*/  UIADD3 UR26, UR51, 0x180, URZ ;  /* 0x00000180331a7890 */ /* 0x000fe2000fffe03f */
        /* <DEDUP_REMOVED lines=8> */
[----:B------:R-:W-:Y:S01]  /*36e0*/  QGMMA.64x16x32.F32.E4M3.E4M3 R128, gdesc[UR12], R128, UP0 ;  /* 0x002000000c8079f3 */ /* 0x000fe2000bf00880 */
        /* <DEDUP_REMOVED lines=10> */
[----:B------:R-:W-:Y:S01]  /*3790*/  UIADD3 UR52, UR50, 0x400, URZ ;  /* 0x0000040032347890 */ /* 0x000fe2000fffe03f */
[----:B------:R-:W-:-:S02]  /*37a0*/  UMOV UR28, UR12 ;  /* 0x0000000c001c7c82 */ /* 0x000fc40008000000 */
[----:B------:R-:W-:Y:S01]  /*37b0*/  QGMMA.64x16x32.F32.E4M3.E4M3 R80, gdesc[UR24], R80, UP0 ;  /* 0x00200000185079f3 */ /* 0x000fe2000bf00850 */
[----:B------:R-:W-:Y:S01]  /*37c0*/  UMOV UR29, UR13 ;  /* 0x0000000d001d7c82 */ /* 0x000fe20008000000 */
[----:B------:R-:W-:Y:S01]  /*37d0*/  UMOV UR31, 0x40000040 ;  /* 0x40000040001f7882 */ /* 0x000fe20000000000 */
[----:B------:R-:W-:Y:S01]  /*37e0*/  UMOV UR36, UR12 ;  /* 0x0000000c00247c82 */ /* 0x000fe20008000000 */
[----:B------:R-:W-:Y:S01]  /*37f0*/  UMOV UR37, UR13 ;  /* 0x0000000d00257c82 */ /* 0x000fe20008000000 */
[----:B------:R-:W-:Y:S01]  /*3800*/  UMOV UR39, 0x40000040 ;  /* 0x4000004000277882 */ /* 0x000fe20000000000 */
[----:B------:R-:W-:Y:S01]  /*3810*/  QGMMA.64x16x32.F32.E4M3.E4M3 R64, gdesc[UR28], R64, UP0 ;  /* 0x002000001c4079f3 */ /* 0x000fe2000bf00840 */
[----:B------:R-:W-:Y:S01]  /*3820*/  UIADD3 UR16, UR50, 0x2, URZ ;  /* 0x0000000232107890 */ /* 0x000fe2000fffe03f */
[----:B------:R-:W-:Y:S01]  /*3830*/  UMOV UR32, UR12 ;  /* 0x0000000c00207c82 */ /* 0x000fe20008000000 */
[----:B------:R-:W-:Y:S01]  /*3840*/  UMOV UR33, UR13 ;  /* 0x0000000d00217c82 */ /* 0x000fe20008000000 */
[----:B------:R-:W-:Y:S01]  /*3850*/  UMOV UR35, 0x40000040 ;  /* 0x4000004000237882 */ /* 0x000fe20000000000 */
[----:B------:R-:W-:Y:S01]  /*3860*/  QGMMA.64x16x32.F32.E4M3.E4M3 R48, gdesc[UR36], R48, UP0 ;  /* 0x00200000243079f3 */ /* 0x000fe2000bf00830 */
[----:B------:R-:W-:-:S02]  /*3870*/  UMOV UR13, 0x40000040 ;  /* 0x40000040000d7882 */ /* 0x000fc40000000000 */
[----:B------:R-:W-:Y:S01]  /*3880*/  UMOV UR12, UR16 ;  /* 0x00000010000c7c82 */ /* 0x000fe20008000000 */
[----:B------:R-:W-:Y:S01]  /*3890*/  UIADD3 UR6, UR6, 0x4, URZ ;  /* 0x0000000406067890 */ /* 0x000fe2000fffe03f */
[----:B------:R-:W-:Y:S01]  /*38a0*/  QGMMA.64x16x32.F32.E4M3.E4M3 R32, gdesc[UR32], R32, UP0 ;  /* 0x00200000202079f3 */ /* 0x000fe2000bf00820 */
[----:B------:R-:W-:Y:S01]  /*38b0*/  UMOV UR32, UR52 ;  /* 0x0000003400207c82 */ /* 0x000fe20008000000 */
[----:B------:R-:W-:Y:S01]  /*38c0*/  UMOV UR33, 0x40000040 ;  /* 0x4000004000217882 */ /* 0x000fe20000000000 */
[----:B------:R-:W-:Y:S01]  /*38d0*/  UMOV UR36, UR32 ;  /* 0x0000002000247c82 */ /* 0x000fe20008000000 */
[----:B------:R-:W-:Y:S01]  /*38e0*/  UMOV UR37, UR33 ;  /* 0x0000002100257c82 */ /* 0x000fe20008000000 */
[----:B------:R-:W-:Y:S01]  /*38f0*/  QGMMA.64x16x32.F32.E4M3.E4M3 R24, gdesc[UR32], R24, UP0 ;  /* 0x00200000201879f3 */ /* 0x000fe2000bf00818 */
[----:B------:R-:W-:Y:S01]  /*3900*/  UMOV UR28, UR32 ;  /* 0x00000020001c7c82 */ /* 0x000fe20008000000 */
        /* <DEDUP_REMOVED lines=12> */
[----:B------:R-:W-:-:S02]  /*39d0*/  UIADD3 UR30, UR51, 0x82, URZ ;  /* 0x00000082331e7890 */ /* 0x000fc4000fffe03f */
[----:B------:R-:W-:Y:S01]  /*39e0*/  QGMMA.64x16x32.F32.E4M3.E4M3 R88, gdesc[UR16], R88, UP0 ;  /* 0x00200000105879f3 */ /* 0x000fe2000bf00858 */
[----:B------:R-:W-:Y:S02]  /*39f0*/  UIADD3 UR18, UR51, 0x2, URZ ;  /* 0x0000000233127890 */ /* 0x000fe4000fffe03f */
[----:B------:R-:W-:Y:S01]  /*3a00*/  UIADD3 UR26, UR51, 0x102, URZ ;  /* 0x00000102331a7890 */ /* 0x000fe2000fffe03f */
[----:B------:R-:W-:Y:S01]  /*3a10*/  QGMMA.64x16x32.F32.E4M3.E4M3 R104, gdesc[UR20], R104, UP0 ;  /* 0x00200000146879f3 */ /* 0x000fe2000bf00868 */
[----:B------:R-:W-:Y:S01]  /*3a20*/  UMOV UR15, 0x40000040 ;  /* 0x40000040000f7882 */ /* 0x000fe20000000000 */
[----:B------:R-:W-:Y:S01]  /*3a30*/  UMOV UR28, UR12 ;  /* 0x0000000c001c7c82 */ /* 0x000fe20008000000 */
[----:B------:R-:W-:Y:S01]  /*3a40*/  UMOV UR29, UR13 ;  /* 0x0000000d001d7c82 */ /* 0x000fe20008000000 */
[----:B------:R-:W-:Y:S01]  /*3a50*/  QGMMA.64x16x32.F32.E4M3.E4M3 R120, gdesc[UR32], R120, UP0 ;  /* 0x00200000207879f3 */ /* 0x000fe2000bf00878 */
[----:B------:R-:W-:Y:S01]  /*3a60*/  UMOV UR14, UR18 ;  /* 0x00000012000e7c82 */ /* 0x000fe20008000000 */
[----:B------:R-:W-:Y:S01]  /*3a70*/  UIADD3 UR18, UR51, 0x182, URZ ;  /* 0x0000018233127890 */ /* 0x000fe2000fffe03f */
        /* <DEDUP_REMOVED lines=26> */
[----:B------:R-:W-:-:S03]  /*3c20*/  UISETP.NE.AND UP0, UPT, UR6, UR43, UPT ;  /* 0x0000002b0600728c */ /* 0x000fc6000bf05270 */
        /* <DEDUP_REMOVED lines=19> */
[----:B------:R-:W-:-:S02]  /*3d60*/  UIADD3 UR16, UR50, 0x4, URZ ;  /* 0x0000000432107890 */ /* 0x000fc4000fffe03f */
[----:B------:R-:W-:Y:S01]  /*3d70*/  QGMMA.64x16x32.F32.E4M3.E4M3 R88, gdesc[UR24], R88 ;  /* 0x00200000185879f3 */ /* 0x000fe20008700858 */
[----:B------:R-:W-:Y:S02]  /*3d80*/  UIADD3 UR26, UR51, 0x4, URZ ;  /* 0x00000004331a7890 */ /* 0x000fe4000fffe03f */
[----:B------:R-:W-:Y:S01]  /*3d90*/  UIADD3 UR18, UR51, 0x84, URZ ;  /* 0x0000008433127890 */ /* 0x000fe2000fffe03f */
[----:B------:R-:W-:Y:S01]  /*3da0*/  QGMMA.64x16x32.F32.E4M3.E4M3 R104, gdesc[UR28], R104 ;  /* 0x002000001c6879f3 */ /* 0x000fe20008700868 */
[----:B------:R-:W-:Y:S01]  /*3db0*/  UIADD3 UR30, UR51, 0x104, URZ ;  /* 0x00000104331e7890 */ /* 0x000fe2000fffe03f */
[----:B------:R-:W-:Y:S02]  /*3dc0*/  UMOV UR24, UR16 ;  /* 0x0000001000187c82 */ /* 0x000fe40008000000 */
[----:B------:R-:W-:Y:S01]  /*3dd0*/  QGMMA.64x16x32.F32.E4M3.E4M3 R120, gdesc[UR12], R120 ;  /* 0x002000000c7879f3 */ /* 0x000fe20008700878 */
[----:B------:R-:W-:Y:S01]  /*3de0*/  UIADD3 UR14, UR51, 0x184, URZ ;  /* 0x00000184330e7890 */ /* 0x000fe2000fffe03f */
[----:B------:R-:W-:Y:S01]  /*3df0*/  UMOV UR25, 0x40000040 ;  /* 0x4000004000197882 */ /* 0x000fe20000000000 */
        /* <DEDUP_REMOVED lines=29> */
[----:B------:R-:W-:Y:S01]  /*3fd0*/  UIADD3 UR16, UR50, 0x6, URZ ;  /* 0x0000000632107890 */ /* 0x000fe2000fffe03f */
[----:B------:R-:W-:-:S02]  /*3fe0*/  UMOV UR17, 0x40000040 ;  /* 0x4000004000117882 */ /* 0x000fc40000000000 */
        /* <DEDUP_REMOVED lines=24> */
[----:B------:R-:W-:Y:S02]  /*4170*/  UIADD3 UR30, UR51, 0x186, URZ ;  /* 0x00000186331e7890 */ /* 0x000fe4000fffe03f */
[----:B------:R-:W-:Y:S01]  /*4180*/  UIADD3 UR34, UR51, 0x206, URZ ;  /* 0x0000020633227890 */ /* 0x000fe2000fffe03f */
[----:B------:R-:W-:Y:S01]  /*4190*/  QGMMA.64x16x32.F32.E4M3.E4M3 R120, gdesc[UR24], R120 ;  /* 0x00200000187879f3 */ /* 0x000fe20008700878 */
[----:B------:R-:W-:Y:S02]  /*41a0*/  UIADD3 UR26, UR51, 0x286, URZ ;  /* 0x00000286331a7890 */ /* 0x000fe4000fffe03f */
[----:B------:R-:W-:Y:S01]  /*41b0*/  UIADD3 UR38, UR51, 0x306, URZ ;  /* 0x0000030633267890 */ /* 0x000fe2000fffe03f */
[----:B------:R-:W-:Y:S01]  /*41c0*/  UMOV UR19, 0x40000040 ;  /* 0x4000004000137882 */ /* 0x000fe20000000000 */
[----:B------:R-:W-:Y:S01]  /*41d0*/  UMOV UR12, UR16 ;  /* 0x00000010000c7c82 */ /* 0x000fe20008000000 */
[----:B------:R-:W-:Y:S01]  /*41e0*/  UMOV UR13, UR17 ;  /* 0x00000011000d7c82 */ /* 0x000fe20008000000 */
[----:B------:R-:W-:Y:S01]  /*41f0*/  UMOV UR15, 0x40000040 ;  /* 0x40000040000f7882 */ /* 0x000fe20000000000 */
[----:B------:R-:W-:Y:S01]  /*4200*/  UMOV UR20, UR16 ;  /* 0x0000001000147c82 */ /* 0x000fe20008000000 */
[----:B------:R-:W-:Y:S01]  /*4210*/  UMOV UR21, UR17 ;  /* 0x0000001100157c82 */ /* 0x000fe20008000000 */
[----:B------:R-:W-:Y:S01]  /*4220*/  QGMMA.64x16x32.F32.E4M3.E4M3 R128, gdesc[UR16], R128 ;  /* 0x00200000108079f3 */ /* 0x000fe20008700880 */
[----:B------:R-:W-:Y:S01]  /*4230*/  UMOV UR23, 0x40000040 ;  /* 0x4000004000177882 */ /* 0x000fe20000000000 */
[----:B------:R-:W-:Y:S01]  /*4240*/  UIADD3 UR50, UR50, 0x406, URZ ;  /* 0x0000040632327890 */ /* 0x000fe2000fffe03f */
[----:B------:R-:W-:Y:S01]  /*4250*/  UMOV UR28, UR16 ;  /* 0x00000010001c7c82 */ /* 0x000fe20008000000 */
[----:B------:R-:W-:Y:S01]  /*4260*/  UMOV UR29, UR17 ;  /* 0x00000011001d7c82 */ /* 0x000fe20008000000 */
[----:B------:R-:W-:Y:S01]  /*4270*/  QGMMA.64x16x32.F32.E4M3.E4M3 R112, gdesc[UR12], R112 ;  /* 0x002000000c7079f3 */ /* 0x000fe20008700870 */
[----:B------:R-:W-:Y:S01]  /*4280*/  UMOV UR31, 0x40000040 ;  /* 0x40000040001f7882 */ /* 0x000fe20000000000 */
        /* <DEDUP_REMOVED lines=11> */
[----:B------:R-:W-:-:S03]  /*4340*/  UMOV UR39, 0x40000040 ;  /* 0x4000004000277882 */ /* 0x000fc60000000000 */
[----:B------:R-:W-:Y:S04]  /*4350*/  QGMMA.64x16x32.F32.E4M3.E4M3 R48, gdesc[UR24], R48 ;  /* 0x00200000183079f3 */ /* 0x000fe80008700830 */
        /* <DEDUP_REMOVED lines=18> */
[----:B------:R-:W-:-:S03]  /*4480*/  UMOV UR17, UR37 ;  /* 0x0000002500117c82 */ /* 0x000fc60008000000 */
[----:B------:R-:W-:Y:S04]  /*4490*/  QGMMA.64x16x32.F32.E4M3.E4M3 R88, gdesc[UR20], R88 ;  /* 0x00200000145879f3 */ /* 0x000fe80008700858 */
[----:B------:R-:W-:Y:S01]  /*44a0*/  QGMMA.64x16x32.F32.E4M3.E4M3 R104, gdesc[UR12], R104 ;  /* 0x002000000c6879f3 */ /* 0x000fe20008700868 */
[----:B------:R-:W-:-:S03]  /*44b0*/  USEL UR12, URZ, 0x1, UP0 ;  /* 0x000000013f0c7887 */ /* 0x000fc60008000000 */
[----:B------:R-:W-:Y:S03]  /*44c0*/  QGMMA.64x16x32.F32.E4M3.E4M3 R120, gdesc[UR16], R120, gsb0 ;  /* 0x00200000107879f3 */ /* 0x000fe60008000878 */
[----:B------:R-:W-:Y:S01]  /*44d0*/  ISETP.NE.AND P0, PT, RZ, UR12, PT ;  /* 0x0000000cff007c0c */ /* 0x000fe2000bf05270 */
[----:B------:R-:W-:-:S12]  /*44e0*/  WARPGROUP.DEPBAR.LE gsb0, 0x1 ;  /* 0x00008000000079c5 */ /* 0x000fd80000010100 */
[----:B------:R-:W-:Y:S05]  /*44f0*/  @!P0 BRA `(.L_x_24) ;  /* 0x0000000400c88947 */ /* 0x000fea0003800000 */
[----:B------:R-:W-:Y:S02]  /*4500*/  WARPGROUP.DEPBAR.LE gsb0, 0x0 ;  /* 0x00008000000079c5 */ /* 0x000fe40000010000 */
[----:B------:R-:W-:-:S01]  /*4510*/  FADD R0, R128, R0 ;  /* 0x0000000080007221 */ /* 0x000fc20000000000 */
[----:B------:R-:W-:Y:S01]  /*4520*/  FADD R2, R129, R2 ;  /* 0x0000000281027221 */ /* 0x000fe20000000000 */
        /* <DEDUP_REMOVED lines=110> */
[----:B------:R-:W-:-:S06]  /*4c10*/  UMOV UR6, URZ ;  /* 0x0000003f00067c82 */ /* 0x000fcc0008000000 */
.L_x_24:
[----:B------:R-:W-:Y:S05]  /*4c20*/  @!P1 BRA `(.L_x_25) ;  /* 0x0000000000049947 */ /* 0x000fea0003800000 */
[----:B------:R-:W-:Y:S01]  /*4c30*/  BPT.TRAP 0x1 ;  /* 0x000000040000795c */ /* 0x000fe20000300000 */
.L_x_25:
[----:B------:R-:W-:Y:S02]  /*4c40*/  UISETP.GT.U32.AND UP0, UPT, UR7, 0x1, UPT ;  /* 0x000000010700788c */ /* 0x000fe4000bf04070 */
[----:B------:R-:W-:-:S04]  /*4c50*/  ULEA UR13, UR44, UR9, 0x3 ;  /* 0x000000092c0d7291 */ /* 0x000fc8000f8e183f */
[----:B------:R-:W-:Y:S01]  /*4c60*/  UIADD3 UR13, UR13, 0x28, URZ ;  /* 0x000000280d0d7890 */ /* 0x000fe2000fffe03f */
[----:B------:R-:W-:-:S03]  /*4c70*/  PLOP3.LUT P0, PT, PT, PT, UP0, 0x80, 0x0 ;  /* 0x000000000000781c */ /* 0x000fc60003f0f008 */
[----:B------:R-:W-:-:S09]  /*4c80*/  UPRMT UR13, URZ, 0x654, UR13 ;  /* 0x000006543f0d7896 */ /* 0x000fd2000800000d */
[----:B------:R-:W-:Y:S01]  /*4c90*/  SYNCS.ARRIVE.TRANS64.RED.A1T0 RZ, [UR13], RZ ;  /* 0x000000ffffff79a7 */ /* 0x000fe2000810040d */
[----:B------:R-:W-:Y:S05]  /*4ca0*/  @P0 BRA `(.L_x_26) ;  /* 0x0000000000040947 */ /* 0x000fea0003800000 */
[----:B------:R-:W-:Y:S01]  /*4cb0*/  BPT.TRAP 0x1 ;  /* 0x000000040000795c */ /* 0x000fe20000300000 */
.L_x_26:
[----:B------:R-:W-:Y:S02]  /*4cc0*/  UISETP.GT.AND UP2, UPT, UR45, 0x1, UPT ;  /* 0x000000012d00788c */ /* 0x000fe4000bf44270 */
[----:B------:R-:W-:Y:S02]  /*4cd0*/  UIADD3 UR47, UR47, 0x1, URZ ;  /* 0x000000012f2f7890 */ /* 0x000fe4000fffe03f */
[----:B------:R-:W-:Y:S02]  /*4ce0*/  UIADD3 UR44, UR44, 0x1, URZ ;  /* 0x000000012c2c7890 */ /* 0x000fe4000fffe03f */
[----:B------:R-:W-:Y:S01]  /*4cf0*/  PLOP3.LUT P0, PT, PT, PT, UP2, 0x80, 0x0 ;  /* 0x000000000000781c */ /* 0x000fe20003f0f028 */
[----:B------:R-:W-:Y:S02]  /*4d00*/  UISETP.NE.AND UP0, UPT, UR47, 0x5, UPT ;  /* 0x000000052f00788c */ /* 0x000fe4000bf05270 */
[----:B------:R-:W-:Y:S02]  /*4d10*/  UIADD3 UR14, UR45, -0x1, URZ ;  /* 0xffffffff2d0e7890 */ /* 0x000fe4000fffe03f */
[----:B------:R-:W-:-:S02]  /*4d20*/  USEL UR13, URZ, 0x1, UP0 ;  /* 0x000000013f0d7887 */ /* 0x000fc40008000000 */
[----:B------:R-:W-:Y:S02]  /*4d30*/  UISETP.NE.AND UP1, UPT, UR44, 0x5, UPT ;  /* 0x000000052c00788c */ /* 0x000fe4000bf25270 */
[----:B------:R-:W-:Y:S02]  /*4d40*/  ULOP3.LUT UR46, UR46, UR13, URZ, 0x3c, !UPT ;  /* 0x0000000d2e2e7292 */ /* 0x000fe4000f8e3c3f */
[----:B------:R-:W-:Y:S02]  /*4d50*/  USEL UR47, UR47, URZ, UP0 ;  /* 0x0000003f2f2f7287 */ /* 0x000fe40008000000 */
[----:B------:R-:W-:Y:S01]  /*4d60*/  USEL UR44, UR44, URZ, UP1 ;  /* 0x0000003f2c2c7287 */ /* 0x000fe20008800000 */
[----:B------:R-:W-:Y:S01]  /*4d70*/  UMOV UR13, 0x1 ;  /* 0x00000001000d7882 */ /* 0x000fe20000000000 */
[----:B------:R-:W-:Y:S01]  /*4d80*/  UMOV UR45, UR14 ;  /* 0x0000000e002d7c82 */ /* 0x000fe20008000000 */
[----:B------:R-:W-:Y:S09]  /*4d90*/  @P0 BRA `(.L_x_27) ;  /* 0xffffffe400b80947 */ /* 0x000ff2000383ffff */
.L_x_19:
[----:B------:R-:W-:-:S04]  /*4da0*/  UISETP.NE.AND UP0, UPT, UR6, URZ, UPT ;  /* 0x0000003f0600728c */ /* 0x000fc8000bf05270 */
[----:B------:R-:W-:-:S06]  /*4db0*/  USEL UR6, URZ, 0x1, !UP0 ;  /* 0x000000013f067887 */ /* 0x000fcc000c000000 */
[----:B------:R-:W-:-:S13]  /*4dc0*/  ISETP.NE.AND P0, PT, RZ, UR6, PT ;  /* 0x00000006ff007c0c */ /* 0x000fda000bf05270 */
[----:B------:R-:W-:Y:S05]  /*4dd0*/  @!P0 BRA `(.L_x_28) ;  /* 0x0000000400c48947 */ /* 0x000fea0003800000 */
[----:B------:R-:W-:Y:S02]  /*4de0*/  WARPGROUP.DEPBAR.LE gsb0, 0x0 ;  /* 0x00008000000079c5 */ /* 0x000fe40000010000 */
[----:B------:R-:W-:Y:S01]  /*4df0*/  FADD R0, R128, R0 ;  /* 0x0000000080007221 */ /* 0x000fe20000000000 */
        /* <DEDUP_REMOVED lines=110> */
[----:B------:R-:W-:-:S07]  /*54e0*/  FADD R224, R224, R31 ;  /* 0x0000001fe0e07221 */ /* 0x000fce0000000000 */
.L_x_28:
[----:B------:R-:W-:Y:S02]  /*54f0*/  WARPGROUP.DEPBAR.LE gsb0, 0x0 ;  /* 0x00008000000079c5 */ /* 0x000fe40000010000 */
[----:B------:R-:W2:Y:S02]  /*5500*/  LDC R24, c[0x0][0x28c] ;  /* 0x0000a300ff187b82 */ /* 0x000ea40000000800 */
[----:B--2---:R-:W-:-:S13]  /*5510*/  ISETP.GE.AND P0, PT, R24, 0x1, PT ;  /* 0x000000011800780c */ /* 0x004fda0003f06270 */
[----:B------:R-:W-:Y:S05]  /*5520*/  @!P0 BRA `(.L_x_29) ;  /* 0x0000000000488947 */ /* 0x000fea0003800000 */
[----:B------:R-:W-:-:S06]  /*5530*/  UISETP.NE.AND UP0, UPT, UR8, 0x3, UPT ;  /* 0x000000030800788c */ /* 0x000fcc000bf05270 */
[----:B------:R-:W-:-:S13]  /*5540*/  PLOP3.LUT P0, PT, PT, PT, UP0, 0x80, 0x0 ;  /* 0x000000000000781c */ /* 0x000fda0003f0f008 */
[----:B------:R-:W-:Y:S05]  /*5550*/  @!P0 BRA `(.L_x_30) ;  /* 0x0000000000048947 */ /* 0x000fea0003800000 */
[----:B------:R-:W-:Y:S01]  /*5560*/  BPT.TRAP 0x1 ;  /* 0x000000040000795c */ /* 0x000fe20000300000 */
.L_x_30:
[----:B------:R-:W-:-:S04]  /*5570*/  UISETP.LT.AND UP0, UPT, UR11, 0x1, UPT ;  /* 0x000000010b00788c */ /* 0x000fc8000bf01270 */
[----:B------:R-:W-:Y:S02]  /*5580*/  USEL UR6, UR11, 0x1, UP0 ;  /* 0x000000010b067887 */ /* 0x000fe40008000000 */
[----:B------:R-:W-:Y:S02]  /*5590*/  UISETP.GT.U32.AND UP0, UPT, UR7, 0x1, UPT ;  /* 0x000000010700788c */ /* 0x000fe4000bf04070 */
[----:B------:R-:W-:-:S04]  /*55a0*/  UIADD3 UR6, UR5, UR11, -UR6 ;  /* 0x0000000b05067290 */ /* 0x000fc8000fffe806 */
[----:B------:R-:W-:Y:S01]  /*55b0*/  UIMAD.WIDE.U32 UR12, UR6, -0x33333333, URZ ;  /* 0xcccccccd060c78a5 */ /* 0x000fe2000f8e003f */
[----:B------:R-:W-:-:S03]  /*55c0*/  PLOP3.LUT P0, PT, PT, PT, UP0, 0x80, 0x0 ;  /* 0x000000000000781c */ /* 0x000fc60003f0f008 */
[----:B------:R-:W-:-:S04]  /*55d0*/  USHF.R.U32.HI UR12, URZ, 0x2, UR13 ;  /* 0x000000023f0c7899 */ /* 0x000fc8000801160d */
[----:B------:R-:W-:-:S04]  /*55e0*/  UIMAD UR6, UR12, -0x5, UR6 ;  /* 0xfffffffb0c0678a4 */ /* 0x000fc8000f8e0206 */
[----:B------:R-:W-:-:S04]  /*55f0*/  ULEA UR6, UR6, UR9, 0x3 ;  /* 0x0000000906067291 */ /* 0x000fc8000f8e183f */
[----:B------:R-:W-:-:S04]  /*5600*/  UIADD3 UR6, UR6, 0x28, URZ ;  /* 0x0000002806067890 */ /* 0x000fc8000fffe03f */
[----:B------:R-:W-:-:S09]  /*5610*/  UPRMT UR6, URZ, 0x654, UR6 ;  /* 0x000006543f067896 */ /* 0x000fd20008000006 */
[----:B------:R-:W-:Y:S01]  /*5620*/  SYNCS.ARRIVE.TRANS64.RED.A1T0 RZ, [UR6], RZ ;  /* 0x000000ffffff79a7 */ /* 0x000fe20008100406 */
[----:B------:R-:W-:Y:S05]  /*5630*/  @P0 BRA `(.L_x_29) ;  /* 0x0000000000040947 */ /* 0x000fea0003800000 */
[----:B------:R-:W-:Y:S01]  /*5640*/  BPT.TRAP 0x1 ;  /* 0x000000040000795c */ /* 0x000fe20000300000 */
.L_x_29:
[----:B------:R-:W2:Y:S01]  /*5650*/  LDL.LU R227, [R1+0xc] ;  /* 0x00000c0001e37983 */ /* 0x000ea20000300800 */
[----:B------:R-:W3:Y:S01]  /*5660*/  LDC R28, c[0x0][0x288] ;  /* 0x0000a200ff1c7b82 */ /* 0x000ee20000000800 */
[----:B-1----:R-:W1:Y:S01]  /*5670*/  S2R R226, SR_TID.X ;  /* 0x0000000000e27919 */ /* 0x002e620000002100 */
[----:B------:R-:W-:Y:S02]  /*5680*/  UIADD3 UR9, UR11, UR5, URZ ;  /* 0x000000050b097290 */ /* 0x000fe4000fffe03f */
[----:B------:R-:W-:Y:S01]  /*5690*/  USHF.R.S32.HI UR10, URZ, 0x1f, UR42 ;  /* 0x0000001f3f0a7899 */ /* 0x000fe2000801142a */
[----:B0-----:R-:W4:Y:S01]  /*56a0*/  LDL.LU R225, [R1+0x8] ;  /* 0x0000080001e17983 */ /* 0x001f220000300800 */
[----:B------:R-:W-:Y:S01]  /*56b0*/  UISETP.GT.U32.AND UP0, UPT, UR9, 0x4, UPT ;  /* 0x000000040900788c */ /* 0x000fe2000bf04070 */
[----:B------:R-:W-:Y:S01]  /*56c0*/  IMAD.MOV.U32 R37, RZ, RZ, RZ ;  /* 0x000000ffff257224 */ /* 0x000fe200078e00ff */
[----:B------:R-:W-:Y:S01]  /*56d0*/  ULDC UR16, c[0x0][0x284] ;  /* 0x0000a10000107ab9 */ /* 0x000fe20000000800 */
[----:B------:R-:W-:Y:S01]  /*56e0*/  UIMAD.WIDE.U32 UR12, UR9, -0x33333333, URZ ;  /* 0xcccccccd090c78a5 */ /* 0x000fe2000f8e003f */
[----:B------:R-:W-:Y:S01]  /*56f0*/  IMAD.MOV.U32 R40, RZ, RZ, -0x1 ;  /* 0xffffffffff287424 */ /* 0x000fe200078e00ff */
[----:B------:R-:W-:Y:S01]  /*5700*/  ULDC.64 UR14, c[0x0][0x5d0] ;  /* 0x00017400000e7ab9 */ /* 0x000fe20000000a00 */
[----:B------:R-:W-:-:S02]  /*5710*/  UISETP.LT.U32.AND UP0, UPT, UR11, 0x5, UP0 ;  /* 0x000000050b00788c */ /* 0x000fc40008701070 */
[----:B------:R-:W-:Y:S02]  /*5720*/  UISETP.GE.U32.AND UP1, UPT, UR11, 0x5, UPT ;  /* 0x000000050b00788c */ /* 0x000fe4000bf26070 */
[----:B------:R-:W-:Y:S02]  /*5730*/  UIMAD UR5, UR10, UR14, URZ ;  /* 0x0000000e0a0572a4 */ /* 0x000fe4000f8e023f */
[----:B------:R-:W-:Y:S02]  /*5740*/  USHF.R.U32.HI UR12, URZ, 0x2, UR13 ;  /* 0x000000023f0c7899 */ /* 0x000fe4000801160d */
[----:B------:R-:W-:Y:S02]  /*5750*/  USEL UR13, URZ, 0x1, !UP0 ;  /* 0x000000013f0d7887 */ /* 0x000fe4000c000000 */
[----:B------:R-:W-:Y:S02]  /*5760*/  UIMAD UR6, UR42, UR15, UR5 ;  /* 0x0000000f2a0672a4 */ /* 0x000fe4000f8e0205 */
[----:B------:R-:W-:-:S02]  /*5770*/  ULOP3.LUT UR4, UR4, UR13, URZ, 0x3c, !UPT ;  /* 0x0000000d04047292 */ /* 0x000fc4000f8e3c3f */
[----:B------:R-:W-:Y:S02]  /*5780*/  UIMAD UR5, UR12, -0x5, UR9 ;  /* 0xfffffffb0c0578a4 */ /* 0x000fe4000f8e0209 */
[----:B------:R-:W-:Y:S01]  /*5790*/  @UP1 ULOP3.LUT UR4, UR4, 0x1, UR12, 0x78, !UPT ;  /* 0x0000000104041892 */ /* 0x000fe2000f8e780c */
[--C-:B-1----:R-:W-:Y:S01]  /*57a0*/  SHF.R.U32.HI R24, RZ, 0x2, R226.reuse ;  /* 0x00000002ff187819 */ /* 0x102fe200000116e2 */
[----:B------:R-:W-:Y:S01]  /*57b0*/  IMAD.SHL.U32 R32, R226, 0x2, RZ ;  /* 0x00000002e2207824 */ /* 0x000fe200078e00ff */
[----:B------:R-:W-:Y:S02]  /*57c0*/  SHF.R.U32.HI R27, RZ, 0x7, R226 ;  /* 0x00000007ff1b7819 */ /* 0x000fe400000116e2 */
[----:B------:R-:W-:Y:S02]  /*57d0*/  LOP3.LUT R25, R24, 0x7, RZ, 0xc0, !PT ;  /* 0x0000000718197812 */ /* 0x000fe400078ec0ff */
[----:B------:R-:W-:Y:S02]  /*57e0*/  LOP3.LUT R24, R27, 0x1, RZ, 0xc0, !PT ;  /* 0x000000011b187812 */ /* 0x000fe400078ec0ff */
[----:B------:R-:W-:-:S03]  /*57f0*/  LOP3.LUT R26, R226, 0x60, RZ, 0xc0, !PT ;  /* 0x00000060e21a7812 */ /* 0x000fc600078ec0ff */
[----:B------:R-:W-:Y:S01]  /*5800*/  IMAD.SHL.U32 R30, R24, 0x40, RZ ;  /* 0x00000040181e7824 */ /* 0x000fe200078e00ff */
[----:B------:R-:W-:-:S04]  /*5810*/  SHF.R.U32.HI R26, RZ, 0x1, R26 ;  /* 0x00000001ff1a7819 */ /* 0x000fc8000001161a */
[--C-:B------:R-:W-:Y:S02]  /*5820*/  IADD3 R27, RZ, -R26, -R25.reuse ;  /* 0x8000001aff1b7210 */ /* 0x100fe40007ffe819 */
[----:B------:R-:W-:-:S03]  /*5830*/  LOP3.LUT R25, R30, 0x40, R25, 0xe2, !PT ;  /* 0x000000401e197812 */ /* 0x000fc600078ee219 */
[----:B------:R-:W-:Y:S01]  /*5840*/  IMAD R42, R24, -0x40, R27 ;  /* 0xffffffc0182a7824 */ /* 0x000fe200078e021b */
[----:B------:R-:W-:Y:S01]  /*5850*/  LOP3.LUT R36, R25, R26, RZ, 0xfc, !PT ;  /* 0x0000001a19247212 */ /* 0x000fe200078efcff */
[----:B------:R-:W-:Y:S01]  /*5860*/  IMAD.U32 R27, RZ, RZ, UR14 ;  /* 0x0000000eff1b7e24 */ /* 0x000fe2000f8e00ff */
[----:B------:R-:W-:-:S05]  /*5870*/  LOP3.LUT R24, R226, 0x3, RZ, 0xc0, !PT ;  /* 0x00000003e2187812 */ /* 0x000fca00078ec0ff */
[----:B---3--:R-:W-:Y:S02]  /*5880*/  IMAD R24, R24, -0x2, R28 ;  /* 0xfffffffe18187824 */ /* 0x008fe400078e021c */
[----:B--2---:R-:W-:-:S05]  /*5890*/  IMAD R41, R227, 0x70, RZ ;  /* 0x00000070e3297824 */ /* 0x004fca00078e02ff */
[C---:B------:R-:W-:Y:S02]  /*58a0*/  ISETP.GE.AND P0, PT, R41.reuse, R28, PT ;  /* 0x0000001c2900720c */ /* 0x040fe40003f06270 */
[----:B------:R-:W-:Y:S01]  /*58b0*/  LOP3.LUT R32, R41, 0x6, R32, 0xf8, !PT ;  /* 0x0000000629207812 */ /* 0x000fe200078ef820 */
[C---:B----4-:R-:W-:Y:S02]  /*58c0*/  IMAD R25, R225.reuse, 0xc0, RZ ;  /* 0x000000c0e1197824 */ /* 0x050fe400078e02ff */
[----:B------:R-:W-:Y:S01]  /*58d0*/  IMAD.WIDE R36, R225, 0xc0, R36 ;  /* 0x000000c0e1247825 */ /* 0x000fe200078e0224 */
[----:B------:R-:W-:Y:S02]  /*58e0*/  SHF.R.S32.HI R33, RZ, 0x1f, R32 ;  /* 0x0000001fff217819 */ /* 0x000fe40000011420 */
[C---:B------:R-:W-:Y:S01]  /*58f0*/  ISETP.GE.OR P0, PT, R25.reuse, UR16, P0 ;  /* 0x0000001019007c0c */ /* 0x040fe20008706670 */
[----:B------:R-:W-:Y:S01]  /*5900*/  IMAD.IADD R41, R24, 0x1, -R41 ;  /* 0x0000000118297824 */ /* 0x000fe200078e0a29 */
[----:B------:R-:W-:Y:S01]  /*5910*/  IADD3 R42, -R25, UR16, R42 ;  /* 0x00000010192a7c10 */ /* 0x000fe2000fffe12a */
[----:B------:R-:W-:-:S04]  /*5920*/  IMAD.WIDE.U32 R26, R27, UR42, R32 ;  /* 0x0000002a1b1a7c25 */ /* 0x000fc8000f8e0020 */
[----:B------:R-:W-:-:S06]  /*5930*/  VIADD R27, R27, UR6 ;  /* 0x000000061b1b7c36 */ /* 0x000fcc0008000000 */
[----:B------:R-:W-:Y:S05]  /*5940*/  @P0 BRA `(.L_x_31) ;  /* 0x0000007800cc0947 */ /* 0x000fea0003800000 */
[----:B------:R-:W0:Y:S01]  /*5950*/  LDC.64 R28, c[0x0][0x5c8] ;  /* 0x00017200ff1c7b82 */ /* 0x000e220000000a00 */
[----:B------:R-:W-:Y:S01]  /*5960*/  ULDC.64 UR12, c[0x0][0x5c0] ;  /* 0x00017000000c7ab9 */ /* 0x000fe20000000a00 */
[----:B------:R-:W-:Y:S01]  /*5970*/  BSSY B0, `(.L_x_31) ;  /* 0x00007b0000007945 */ /* 0x000fe20003800000 */
[-C--:B0-----:R-:W-:Y:S01]  /*5980*/  IMAD R24, R37, R28.reuse, RZ ;  /* 0x0000001c25187224 */ /* 0x081fe200078e02ff */
[----:B------:R-:W-:Y:S01]  /*5990*/  SHF.L.U64.HI R34, R28, 0x3, R29 ;  /* 0x000000031c227819 */ /* 0x000fe2000001021d */
[----:B------:R-:W-:-:S04]  /*59a0*/  IMAD.WIDE.U32 R26, R36, R28, R26 ;  /* 0x0000001c241a7225 */ /* 0x000fc800078e001a */
[----:B------:R-:W-:Y:S01]  /*59b0*/  IMAD R25, R36, R29, R24 ;  /* 0x0000001d24197224 */ /* 0x000fe200078e0218 */
[----:B------:R-:W-:Y:S01]  /*59c0*/  IADD3 R24, P3, R26, UR12, RZ ;  /* 0x0000000c1a187c10 */ /* 0x000fe2000ff7e0ff */
[C---:B------:R-:W-:Y:S01]  /*59d0*/  IMAD.SHL.U32 R35, R28.reuse, 0x8, RZ ;  /* 0x000000081c237824 */ /* 0x040fe200078e00ff */
[----:B------:R-:W-:Y:S01]  /*59e0*/  LEA R30, P2, R28, R26, 0x7 ;  /* 0x0000001a1c1e7211 */ /* 0x000fe200078438ff */
[----:B------:R-:W-:-:S03]  /*59f0*/  IMAD.IADD R27, R27, 0x1, R25 ;  /* 0x000000011b1b7824 */ /* 0x000fc600078e0219 */
[----:B------:R-:W-:Y:S02]  /*5a00*/  IADD3 R26, P1, P0, R26, UR12, R35 ;  /* 0x0000000c1a1a7c10 */ /* 0x000fe4000f83e023 */
[----:B------:R-:W-:Y:S02]  /*5a10*/  IADD3.X R25, R27, UR13, RZ, P3, !PT ;  /* 0x0000000d1b197c10 */ /* 0x000fe40009ffe4ff */
[----:B------:R-:W-:Y:S02]  /*5a20*/  FSETP.NEU.AND P3, PT, RZ, UR40, PT ;  /* 0x00000028ff007c0b */ /* 0x000fe4000bf6d000 */
[----:B------:R-:W-:Y:S02]  /*5a30*/  LEA.HI.X R31, R28, R27, R29, 0x7, P2 ;  /* 0x0000001b1c1f7211 */ /* 0x000fe400010f3c1d */
[C---:B------:R-:W-:Y:S02]  /*5a40*/  IADD3 R28, P2, R30.reuse, UR12, RZ ;  /* 0x0000000c1e1c7c10 */ /* 0x040fe4000ff5e0ff */
[----:B------:R-:W-:-:S02]  /*5a50*/  IADD3 R30, P5, P6, R30, UR12, R35 ;  /* 0x0000000c1e1e7c10 */ /* 0x000fc4000febe023 */
[----:B------:R-:W-:Y:S02]  /*5a60*/  IADD3.X R29, R31, UR13, RZ, P2, !PT ;  /* 0x0000000d1f1d7c10 */ /* 0x000fe400097fe4ff */
[--C-:B------:R-:W-:Y:S02]  /*5a70*/  IADD3.X R27, R27, UR13, R34.reuse, P1, P0 ;  /* 0x0000000d1b1b7c10 */ /* 0x100fe40008fe0422 */
[----:B------:R-:W-:Y:S01]  /*5a80*/  IADD3.X R31, R31, UR13, R34, P5, P6 ;  /* 0x0000000d1f1f7c10 */ /* 0x000fe2000afec422 */
[----:B------:R-:W-:Y:S06]  /*5a90*/  @!P3 BRA `(.L_x_32) ;  /* 0x0000005c0064b947 */ /* 0x000fec0003800000 */
[----:B------:R-:W-:Y:S01]  /*5aa0*/  ULDC.64 UR12, c[0x0][0x5b8] ;  /* 0x00016e00000c7ab9 */ /* 0x000fe20000000a00 */
[----:B------:R-:W-:Y:S01]  /*5ab0*/  ISETP.GE.AND P3, PT, R42, 0x1, PT ;  /* 0x000000012a00780c */ /* 0x000fe20003f66270 */
[----:B------:R-:W-:Y:S02]  /*5ac0*/  UIMAD UR6, UR10, UR12, URZ ;  /* 0x0000000c0a0672a4 */ /* 0x000fe4000f8e023f */
[----:B------:R-:W-:Y:S01]  /*5ad0*/  IMAD.U32 R35, RZ, RZ, UR12 ;  /* 0x0000000cff237e24 */ /* 0x000fe2000f8e00ff */
[----:B------:R-:W-:Y:S01]  /*5ae0*/  ULDC.64 UR14, c[0x0][0x5a8] ;  /* 0x00016a00000e7ab9 */ /* 0x000fe20000000a00 */
[----:B------:R-:W-:Y:S01]  /*5af0*/  ISETP.LT.OR P1, PT, R41, 0x1, !P3 ;  /* 0x000000012900780c */ /* 0x000fe20005f21670 */
[----:B------:R-:W-:Y:S02]  /*5b00*/  UIMAD UR6, UR42, UR13, UR6 ;  /* 0x0000000d2a0672a4 */ /* 0x000fe4000f8e0206 */
[----:B------:R-:W-:Y:S01]  /*5b10*/  IMAD.WIDE.U32 R32, R35, UR42, R32 ;  /* 0x0000002a23207c25 */ /* 0x000fe2000f8e0020 */
[----:B------:R-:W-:Y:S01]  /*5b20*/  BSSY B1, `(.L_x_33) ;  /* 0x000000c000017945 */ /* 0x000fe20003800000 */
[----:B------:R-:W-:Y:S01]  /*5b30*/  ULDC.64 UR12, c[0x0][0x5b0] ;  /* 0x00016c00000c7ab9 */ /* 0x000fe20000000a00 */
[----:B------:R-:W-:Y:S01]  /*5b40*/  PRMT R34, RZ, 0x7610, R34 ;  /* 0x00007610ff227816 */ /* 0x000fe20000000022 */
[----:B------:R-:W-:-:S02]  /*5b50*/  IMAD.MOV.U32 R38, RZ, RZ, R32 ;  /* 0x000000ffff267224 */ /* 0x000fc400078e0020 */
[----:B------:R-:W-:Y:S02]  /*5b60*/  VIADD R39, R33, UR6 ;  /* 0x0000000621277c36 */ /* 0x000fe40008000000 */
[----:B------:R-:W-:Y:S02]  /*5b70*/  IMAD R35, R37, UR12, RZ ;  /* 0x0000000c25237c24 */ /* 0x000fe4000f8e02ff */
[----:B------:R-:W-:-:S04]  /*5b80*/  IMAD.WIDE.U32 R32, R36, UR12, R38 ;  /* 0x0000000c24207c25 */ /* 0x000fc8000f8e0026 */
[----:B------:R-:W-:Y:S01]  /*5b90*/  IMAD R35, R36, UR13, R35 ;  /* 0x0000000d24237c24 */ /* 0x000fe2000f8e0223 */
[----:B------:R-:W-:-:S04]  /*5ba0*/  IADD3 R32, P0, R32, UR14, RZ ;  /* 0x0000000e20207c10 */ /* 0x000fc8000ff1e0ff */
[----:B------:R-:W-:Y:S01]  /*5bb0*/  IADD3.X R33, R33, UR15, R35, P0, !PT ;  /* 0x0000000f21217c10 */ /* 0x000fe200087fe423 */
[----:B------:R-:W-:Y:S08]  /*5bc0*/  @P1 BRA `(.L_x_34) ;  /* 0x0000000000041947 */ /* 0x000ff00003800000 */
[----:B------:R0:W5:Y:S02]  /*5bd0*/  LDG.E.U8 R34, desc[UR48][R32.64] ;  /* 0x0000003020227981 */ /* 0x000164000c1e1100 */
.L_x_34:
[----:B------:R-:W-:Y:S05]  /*5be0*/  BSYNC B1 ;  /* 0x0000000000017941 */ /* 0x000fea0003800000 */
.L_x_33:
[----:B-----5:R-:W-:Y:S01]  /*5bf0*/  LOP3.LUT R34, R34, 0xff, RZ, 0xc0, !PT ;  /* 0x000000ff22227812 */ /* 0x020fe200078ec0ff */
[----:B------:R-:W-:Y:S01]  /*5c00*/  BSSY B1, `(.L_x_35) ;  /* 0x000000b000017945 */ /* 0x000fe20003800000 */
[----:B------:R-:W-:Y:S02]  /*5c10*/  ISETP.LT.OR P0, PT, R41, 0x2, !P3 ;  /* 0x000000022900780c */ /* 0x000fe40005f01670 */
[----:B------:R-:W-:-:S05]  /*5c20*/  F2FP.F16.E4M3.UNPACK_B R34, R34 ;  /* 0x00000022ff22723e */ /* 0x000fca00020006ff */
[----:B------:R-:W-:-:S05]  /*5c30*/  HADD2.F32 R34, -RZ, R34.H0_H0 ;  /* 0x20000022ff227230 */ /* 0x000fca0000004100 */
[----:B------:R-:W-:-:S04]  /*5c40*/  FMUL R35, R34, UR40 ;  /* 0x0000002822237c20 */ /* 0x000fc80008400000 */
[----:B------:R-:W-:Y:S01]  /*5c50*/  FFMA R35, R0, UR41, R35 ;  /* 0x0000002900237c23 */ /* 0x000fe20008000023 */
[----:B------:R-:W-:-:S04]  /*5c60*/  PRMT R0, RZ, 0x7610, R0 ;  /* 0x00007610ff007816 */ /* 0x000fc80000000000 */
[----:B------:R-:W-:-:S05]  /*5c70*/  F2FP.SATFINITE.E4M3.F32.PACK_AB_MERGE_C R35, RZ, R35, RZ ;  /* 0x00000023ff23723e */ /* 0x000fca00048070ff */
[----:B------:R1:W-:Y:S01]  /*5c80*/  @!P1 STG.E.U8 desc[UR48][R24.64], R35 ;  /* 0x0000002318009986 */ /* 0x0003e2000c101130 */
[----:B------:R-:W-:Y:S05]  /*5c90*/  @P0 BRA `(.L_x_36) ;  /* 0x0000000000040947 */ /* 0x000fea0003800000 */
[----:B------:R2:W5:Y:S02]  /*5ca0*/  LDG.E.U8 R0, desc[UR48][R32.64+0x1] ;  /* 0x0000013020007981 */ /* 0x000564000c1e1100 */
.L_x_36:
[----:B------:R-:W-:Y:S05]  /*5cb0*/  BSYNC B1 ;  /* 0x0000000000017941 */ /* 0x000fea0003800000 */
.L_x_35:
[----:B-----5:R-:W-:Y:S01]  /*5cc0*/  LOP3.LUT R0, R0, 0xff, RZ, 0xc0, !PT ;  /* 0x000000ff00007812 */ /* 0x020fe200078ec0ff */
[----:B------:R-:W-:Y:S01]  /*5cd0*/  BSSY B1, `(.L_x_37) ;  /* 0x0000013000017945 */ /* 0x000fe20003800000 */
[----:B------:R-:W-:Y:S02]  /*5ce0*/  IADD3 R45, P1, R36, 0x8, RZ ;  /* 0x00000008242d7810 */ /* 0x000fe40007f3e0ff */
[----:B------:R-:W-:Y:S02]  /*5cf0*/  F2FP.F16.E4M3.UNPACK_B R0, R0 ;  /* 0x00000000ff00723e */ /* 0x000fe400020006ff */
[----:B------:R-:W-:Y:S01]  /*5d00*/  ISETP.GE.AND P2, PT, R42, 0x9, PT ;  /* 0x000000092a00780c */ /* 0x000fe20003f46270 */
[----:B------:R-:W-:Y:S02]  /*5d10*/  IMAD.X R34, RZ, RZ, R37, P1 ;  /* 0x000000ffff227224 */ /* 0x000fe400008e0625 */
[----:B------:R-:W-:Y:S01]  /*5d20*/  HADD2.F32 R0, -RZ, R0.H0_H0 ;  /* 0x20000000ff007230 */ /* 0x000fe20000004100 */
[----:B------:R-:W-:-:S04]  /*5d30*/  ISETP.LT.OR P5, PT, R41, 0x1, !P2 ;  /* 0x000000012900780c */ /* 0x000fc800057a1670 */
[----:B------:R-:W-:Y:S01]  /*5d40*/  FMUL R43, R0, UR40 ;  /* 0x00000028002b7c20 */ /* 0x000fe20008400000 */
[----:B------:R-:W-:Y:S02]  /*5d50*/  IMAD R0, R34, UR12, RZ ;  /* 0x0000000c22007c24 */ /* 0x000fe4000f8e02ff */
[----:B-1----:R-:W-:-:S04]  /*5d60*/  IMAD.WIDE.U32 R34, R45, UR12, R38 ;  /* 0x0000000c2d227c25 */ /* 0x002fc8000f8e0026 */
[----:B------:R-:W-:Y:S01]  /*5d70*/  FFMA R43, R2, UR41, R43 ;  /* 0x00000029022b7c23 */ /* 0x000fe2000800002b */
[----:B------:R-:W-:Y:S01]  /*5d80*/  IMAD R45, R45, UR13, R0 ;  /* 0x0000000d2d2d7c24 */ /* 0x000fe2000f8e0200 */
[----:B------:R-:W-:-:S03]  /*5d90*/  IADD3 R34, P1, R34, UR14, RZ ;  /* 0x0000000e22227c10 */ /* 0x000fc6000ff3e0ff */
[----:B------:R-:W-:Y:S02]  /*5da0*/  F2FP.SATFINITE.E4M3.F32.PACK_AB_MERGE_C R43, RZ, R43, RZ ;  /* 0x0000002bff2b723e */ /* 0x000fe400048070ff */
[----:B------:R-:W-:Y:S02]  /*5db0*/  IADD3.X R35, R35, UR15, R45, P1, !PT ;  /* 0x0000000f23237c10 */ /* 0x000fe40008ffe42d */
[----:B------:R-:W-:Y:S01]  /*5dc0*/  PRMT R0, RZ, 0x7610, R0 ;  /* 0x00007610ff007816 */ /* 0x000fe20000000000 */
[----:B------:R1:W-:Y:S01]  /*5dd0*/  @!P0 STG.E.U8 desc[UR48][R24.64+0x1], R43 ;  /* 0x0000012b18008986 */ /* 0x0003e2000c101130 */
[----:B------:R-:W-:Y:S05]  /*5de0*/  @P5 BRA `(.L_x_38) ;  /* 0x0000000000045947 */ /* 0x000fea0003800000 */
[----:B------:R3:W5:Y:S02]  /*5df0*/  LDG.E.U8 R0, desc[UR48][R34.64] ;  /* 0x0000003022007981 */ /* 0x000764000c1e1100 */
.L_x_38:
[----:B------:R-:W-:Y:S05]  /*5e00*/  BSYNC B1 ;  /* 0x0000000000017941 */ /* 0x000fea0003800000 */
.L_x_37:
[----:B-----5:R-:W-:Y:S01]  /*5e10*/  LOP3.LUT R0, R0, 0xff, RZ, 0xc0, !PT ;  /* 0x000000ff00007812 */ /* 0x020fe200078ec0ff */
[----:B------:R-:W-:Y:S01]  /*5e20*/  BSSY B1, `(.L_x_39) ;  /* 0x000000b000017945 */ /* 0x000fe20003800000 */
[----:B------:R-:W-:Y:S02]  /*5e30*/  ISETP.LT.OR P0, PT, R41, 0x2, !P2 ;  /* 0x000000022900780c */ /* 0x000fe40005701670 */
[----:B------:R-:W-:-:S05]  /*5e40*/  F2FP.F16.E4M3.UNPACK_B R0, R0 ;  /* 0x00000000ff00723e */ /* 0x000fca00020006ff */
[----:B------:R-:W-:-:S05]  /*5e50*/  HADD2.F32 R0, -RZ, R0.H0_H0 ;  /* 0x20000000ff007230 */ /* 0x000fca0000004100 */
[----:B------:R-:W-:-:S04]  /*5e60*/  FMUL R0, R0, UR40 ;  /* 0x0000002800007c20 */ /* 0x000fc80008400000 */
[----:B------:R-:W-:-:S05]  /*5e70*/  FFMA R0, R3, UR41, R0 ;  /* 0x0000002903007c23 */ /* 0x000fca0008000000 */
[----:B------:R-:W-:Y:S02]  /*5e80*/  F2FP.SATFINITE.E4M3.F32.PACK_AB_MERGE_C R3, RZ, R0, RZ ;  /* 0x00000000ff03723e */ /* 0x000fe400048070ff */
[----:B------:R-:W-:-:S03]  /*5e90*/  PRMT R0, RZ, 0x7610, R0 ;  /* 0x00007610ff007816 */ /* 0x000fc60000000000 */
[----:B------:R4:W-:Y:S01]  /*5ea0*/  @!P5 STG.E.U8 desc[UR48][R26.64], R3 ;  /* 0x000000031a00d986 */ /* 0x0009e2000c101130 */
[----:B------:R-:W-:Y:S05]  /*5eb0*/  @P0 BRA `(.L_x_40) ;  /* 0x0000000000040947 */ /* 0x000fea0003800000 */
[----:B------:R0:W5:Y:S02]  /*5ec0*/  LDG.E.U8 R0, desc[UR48][R34.64+0x1] ;  /* 0x0000013022007981 */ /* 0x000164000c1e1100 */
.L_x_40:
[----:B------:R-:W-:Y:S05]  /*5ed0*/  BSYNC B1 ;  /* 0x0000000000017941 */ /* 0x000fea0003800000 */
.L_x_39:
[----:B-----5:R-:W-:Y:S01]  /*5ee0*/  LOP3.LUT R0, R0, 0xff, RZ, 0xc0, !PT ;  /* 0x000000ff00007812 */ /* 0x020fe200078ec0ff */
[----:B------:R-:W-:Y:S01]  /*5ef0*/  BSSY B1, `(.L_x_41) ;  /* 0x000000b000017945 */ /* 0x000fe20003800000 */
[----:B------:R-:W-:Y:S02]  /*5f00*/  ISETP.LT.OR P1, PT, R41, 0x9, !P3 ;  /* 0x000000092900780c */ /* 0x000fe40005f21670 */
[----:B------:R-:W-:-:S05]  /*5f10*/  F2FP.F16.E4M3.UNPACK_B R0, R0 ;  /* 0x00000000ff00723e */ /* 0x000fca00020006ff */
[----:B------:R-:W-:-:S05]  /*5f20*/  HADD2.F32 R0, -RZ, R0.H0_H0 ;  /* 0x20000000ff007230 */ /* 0x000fca0000004100 */
[----:B----4-:R-:W-:Y:S01]  /*5f30*/  FMUL R3, R0, UR40 ;  /* 0x0000002800037c20 */ /* 0x010fe20008400000 */
[----:B------:R-:W-:-:S03]  /*5f40*/  PRMT R0, RZ, 0x7610, R0 ;  /* 0x00007610ff007816 */ /* 0x000fc60000000000 */
[----:B------:R-:W-:-:S05]  /*5f50*/  FFMA R3, R4, UR41, R3 ;  /* 0x0000002904037c23 */ /* 0x000fca0008000003 */
[----:B------:R-:W-:-:S05]  /*5f60*/  F2FP.SATFINITE.E4M3.F32.PACK_AB_MERGE_C R3, RZ, R3, RZ ;  /* 0x00000003ff03723e */ /* 0x000fca00048070ff */
[----:B------:R4:W-:Y:S01]  /*5f70*/  @!P0 STG.E.U8 desc[UR48][R26.64+0x1], R3 ;  /* 0x000001031a008986 */ /* 0x0009e2000c101130 */
[----:B------:R-:W-:Y:S05]  /*5f80*/  @P1 BRA `(.L_x_42) ;  /* 0x0000000000041947 */ /* 0x000fea0003800000 */
[----:B------:R0:W5:Y:S02]  /*5f90*/  LDG.E.U8 R0, desc[UR48][R32.64+0x8] ;  /* 0x0000083020007981 */ /* 0x000164000c1e1100 */
.L_x_42:
[----:B------:R-:W-:Y:S05]  /*5fa0*/  BSYNC B1 ;  /* 0x0000000000017941 */ /* 0x000fea0003800000 */
.L_x_41:
[----:B-----5:R-:W-:Y:S01]  /*5fb0*/  LOP3.LUT R0, R0, 0xff, RZ, 0xc0, !PT ;  /* 0x000000ff00007812 */ /* 0x020fe200078ec0ff */
[----:B------:R-:W-:Y:S01]  /*5fc0*/  BSSY B1, `(.L_x_43) ;  /* 0x000000b000017945 */ /* 0x000fe20003800000 */
[----:B------:R-:W-:Y:S02]  /*5fd0*/  ISETP.LT.OR P0, PT, R41, 0xa, !P3 ;  /* 0x0000000a2900780c */ /* 0x000fe40005f01670 */
[----:B------:R-:W-:-:S05]  /*5fe0*/  F2FP.F16.E4M3.UNPACK_B R0, R0 ;  /* 0x00000000ff00723e */ /* 0x000fca00020006ff */
[----:B------:R-:W-:-:S05]  /*5ff0*/  HADD2.F32 R0, -RZ, R0.H0_H0 ;  /* 0x20000000ff007230 */ /* 0x000fca0000004100 */
[----:B------:R-:W-:-:S04]  /*6000*/  FMUL R0, R0, UR40 ;  /* 0x0000002800007c20 */ /* 0x000fc80008400000 */
[----:B------:R-:W-:-:S05]  /*6010*/  FFMA R0, R5, UR41, R0 ;  /* 0x0000002905007c23 */ /* 0x000fca0008000000 */
[----:B----4-:R-:W-:Y:S02]  /*6020*/  F2FP.SATFINITE.E4M3.F32.PACK_AB_MERGE_C R3, RZ, R0, RZ ;  /* 0x00000000ff03723e */ /* 0x010fe400048070ff */
[----:B------:R-:W-:-:S03]  /*6030*/  PRMT R0, RZ, 0x7610, R0 ;  /* 0x00007610ff007816 */ /* 0x000fc60000000000 */
[----:B------:R4:W-:Y:S01]  /*6040*/  @!P1 STG.E.U8 desc[UR48][R24.64+0x8], R3 ;  /* 0x0000080318009986 */ /* 0x0009e2000c101130 */
[----:B------:R-:W-:Y:S05]  /*6050*/  @P0 BRA `(.L_x_44) ;  /* 0x0000000000040947 */ /* 0x000fea0003800000 */
[----:B------:R0:W5:Y:S02]  /*6060*/  LDG.E.U8 R0, desc[UR48][R32.64+0x9] ;  /* 0x0000093020007981 */ /* 0x000164000c1e1100 */
.L_x_44:
[----:B------:R-:W-:Y:S05]  /*6070*/  BSYNC B1 ;  /* 0x0000000000017941 */ /* 0x000fea0003800000 */
.L_x_43:
        /* <DEDUP_REMOVED lines=12> */
.L_x_46:
[----:B------:R-:W-:Y:S05]  /*6140*/  BSYNC B1 ;  /* 0x0000000000017941 */ /* 0x000fea0003800000 */
.L_x_45:
        /* <DEDUP_REMOVED lines=12> */
.L_x_48:
[----:B------:R-:W-:Y:S05]  /*6210*/  BSYNC B1 ;  /* 0x0000000000017941 */ /* 0x000fea0003800000 */
.L_x_47:
        /* <DEDUP_REMOVED lines=10> */
[----:B----4-:R-:W-:-:S04]  /*62c0*/  IMAD.WIDE.U32 R2, R7, UR12, R38 ;  /* 0x0000000c07027c25 */ /* 0x010fc8000f8e0026 */
        /* <DEDUP_REMOVED lines=9> */
.L_x_50:
[----:B------:R-:W-:Y:S05]  /*6360*/  BSYNC B1 ;  /* 0x0000000000017941 */ /* 0x000fea0003800000 */
.L_x_49:
        /* <DEDUP_REMOVED lines=12> */
.L_x_52:
[----:B------:R-:W-:Y:S05]  /*6430*/  BSYNC B1 ;  /* 0x0000000000017941 */ /* 0x000fea0003800000 */
.L_x_51:
[----:B-----5:R-:W-:Y:S01]  /*6440*/  LOP3.LUT R0, R0, 0xff, RZ, 0xc0, !PT ;  /* 0x000000ff00007812 */ /* 0x020fe200078ec0ff */
[----:B------:R-:W-:Y:S01]  /*6450*/  BSSY B1, `(.L_x_53) ;  /* 0x0000013000017945 */ /* 0x000fe20003800000 */
[----:B------:R-:W-:Y:S02]  /*6460*/  IADD3 R7, P0, R36, 0x88, RZ ;  /* 0x0000008824077810 */ /* 0x000fe40007f1e0ff */
[----:B------:R-:W-:-:S03]  /*6470*/  F2FP.F16.E4M3.UNPACK_B R0, R0 ;  /* 0x00000000ff00723e */ /* 0x000fc600020006ff */
[----:B------:R-:W-:Y:S01]  /*6480*/  IMAD.X R36, RZ, RZ, R37, P0 ;  /* 0x000000ffff247224 */ /* 0x000fe200000e0625 */
[----:B------:R-:W-:Y:S01]  /*6490*/  ISETP.GE.AND P0, PT, R42, 0x89, PT ;  /* 0x000000892a00780c */ /* 0x000fe20003f06270 */
[----:B------:R-:W-:Y:S02]  /*64a0*/  HADD2.F32 R0, -RZ, R0.H0_H0 ;  /* 0x20000000ff007230 */ /* 0x000fe40000004100 */
[----:B------:R-:W-:Y:S02]  /*64b0*/  IMAD R36, R36, UR12, RZ ;  /* 0x0000000c24247c24 */ /* 0x000fe4000f8e02ff */
[----:B------:R-:W-:-:S04]  /*64c0*/  IMAD.WIDE.U32 R38, R7, UR12, R38 ;  /* 0x0000000c07267c25 */ /* 0x000fc8000f8e0026 */
[----:B----4-:R-:W-:Y:S01]  /*64d0*/  FMUL R5, R0, UR40 ;  /* 0x0000002800057c20 */ /* 0x010fe20008400000 */
[----:B------:R-:W-:Y:S01]  /*64e0*/  PRMT R0, RZ, 0x7610, R0 ;  /* 0x00007610ff007816 */ /* 0x000fe20000000000 */
[----:B------:R-:W-:Y:S02]  /*64f0*/  IMAD R7, R7, UR13, R36 ;  /* 0x0000000d07077c24 */ /* 0x000fe4000f8e0224 */
[----:B------:R-:W-:Y:S01]  /*6500*/  FFMA R5, R10, UR41, R5 ;  /* 0x000000290a057c23 */ /* 0x000fe20008000005 */
[----:B------:R-:W-:-:S04]  /*6510*/  IADD3 R4, P6, R38, UR14, RZ ;  /* 0x0000000e26047c10 */ /* 0x000fc8000ffde0ff */
[----:B------:R-:W-:Y:S02]  /*6520*/  F2FP.SATFINITE.E4M3.F32.PACK_AB_MERGE_C R9, RZ, R5, RZ ;  /* 0x00000005ff09723e */ /* 0x000fe400048070ff */
[----:B------:R-:W-:-:S03]  /*6530*/  IADD3.X R5, R39, UR15, R7, P6, !PT ;  /* 0x0000000f27057c10 */ /* 0x000fc6000b7fe407 */
[----:B------:R4:W-:Y:S01]  /*6540*/  @!P5 STG.E.U8 desc[UR48][R28.64+0x1], R9 ;  /* 0x000001091c00d986 */ /* 0x0009e2000c101130 */
[----:B------:R-:W-:-:S13]  /*6550*/  ISETP.LT.OR P5, PT, R41, 0x1, !P0 ;  /* 0x000000012900780c */ /* 0x000fda00047a1670 */
[----:B----4-:R-:W-:Y:S05]  /*6560*/  @P5 BRA `(.L_x_54) ;  /* 0x0000000000045947 */ /* 0x010fea0003800000 */
[----:B------:R4:W5:Y:S02]  /*6570*/  LDG.E.U8 R0, desc[UR48][R4.64] ;  /* 0x0000003004007981 */ /* 0x000964000c1e1100 */
.L_x_54:
[----:B------:R-:W-:Y:S05]  /*6580*/  BSYNC B1 ;  /* 0x0000000000017941 */ /* 0x000fea0003800000 */
.L_x_53:
        /* <DEDUP_REMOVED lines=12> */
.L_x_56:
[----:B------:R-:W-:Y:S05]  /*6650*/  BSYNC B1 ;  /* 0x0000000000017941 */ /* 0x000fea0003800000 */
.L_x_55:
[----:B-----5:R-:W-:Y:S01]  /*6660*/  LOP3.LUT R0, R0, 0xff, RZ, 0xc0, !PT ;  /* 0x000000ff00007812 */ /* 0x020fe200078ec0ff */
[----:B------:R-:W-:Y:S01]  /*6670*/  BSSY B1, `(.L_x_57) ;  /* 0x000000b000017945 */ /* 0x000fe20003800000 */
[----:B------:R-:W-:Y:S02]  /*6680*/  ISETP.LT.OR P5, PT, R41, 0x9, !P1 ;  /* 0x000000092900780c */ /* 0x000fe40004fa1670 */
[----:B------:R-:W-:-:S05]  /*6690*/  F2FP.F16.E4M3.UNPACK_B R0, R0 ;  /* 0x00000000ff00723e */ /* 0x000fca00020006ff */
[----:B------:R-:W-:-:S05]  /*66a0*/  HADD2.F32 R0, -RZ, R0.H0_H0 ;  /* 0x20000000ff007230 */ /* 0x000fca0000004100 */
[----:B0-----:R-:W-:Y:S01]  /*66b0*/  FMUL R7, R0, UR40 ;  /* 0x0000002800077c20 */ /* 0x001fe20008400000 */
[----:B------:R-:W-:-:S03]  /*66c0*/  PRMT R0, RZ, 0x7610, R0 ;  /* 0x00007610ff007816 */ /* 0x000fc60000000000 */
[----:B------:R-:W-:-:S05]  /*66d0*/  FFMA R7, R12, UR41, R7 ;  /* 0x000000290c077c23 */ /* 0x000fca0008000007 */
[----:B------:R-:W-:-:S05]  /*66e0*/  F2FP.SATFINITE.E4M3.F32.PACK_AB_MERGE_C R7, RZ, R7, RZ ;  /* 0x00000007ff07723e */ /* 0x000fca00048070ff */
[----:B------:R0:W-:Y:S01]  /*66f0*/  @!P6 STG.E.U8 desc[UR48][R30.64+0x1], R7 ;  /* 0x000001071e00e986 */ /* 0x0001e2000c101130 */
[----:B------:R-:W-:Y:S05]  /*6700*/  @P5 BRA `(.L_x_58) ;  /* 0x0000000000045947 */ /* 0x000fea0003800000 */
[----:B------:R0:W5:Y:S02]  /*6710*/  LDG.E.U8 R0, desc[UR48][R2.64+0x8] ;  /* 0x0000083002007981 */ /* 0x000164000c1e1100 */
.L_x_58:
[----:B------:R-:W-:Y:S05]  /*6720*/  BSYNC B1 ;  /* 0x0000000000017941 */ /* 0x000fea0003800000 */
.L_x_57:
[----:B-----5:R-:W-:Y:S01]  /*6730*/  LOP3.LUT R0, R0, 0xff, RZ, 0xc0, !PT ;  /* 0x000000ff00007812 */ /* 0x020fe200078ec0ff */
[----:B------:R-:W-:Y:S01]  /*6740*/  BSSY B1, `(.L_x_59) ;  /* 0x000000b000017945 */ /* 0x000fe20003800000 */
[----:B------:R-:W-:Y:S02]  /*6750*/  ISETP.LT.OR P6, PT, R41, 0xa, !P1 ;  /* 0x0000000a2900780c */ /* 0x000fe40004fc1670 */
[----:B------:R-:W-:-:S05]  /*6760*/  F2FP.F16.E4M3.UNPACK_B R0, R0 ;  /* 0x00000000ff00723e */ /* 0x000fca00020006ff */
[----:B------:R-:W-:-:S05]  /*6770*/  HADD2.F32 R0, -RZ, R0.H0_H0 ;  /* 0x20000000ff007230 */ /* 0x000fca0000004100 */
[----:B------:R-:W-:-:S04]  /*6780*/  FMUL R0, R0, UR40 ;  /* 0x0000002800007c20 */ /* 0x000fc80008400000 */
[----:B------:R-:W-:-:S05]  /*6790*/  FFMA R0, R13, UR41, R0 ;  /* 0x000000290d007c23 */ /* 0x000fca0008000000 */
[----:B0-----:R-:W-:Y:S02]  /*67a0*/  F2FP.SATFINITE.E4M3.F32.PACK_AB_MERGE_C R7, RZ, R0, RZ ;  /* 0x00000000ff07723e */ /* 0x001fe400048070ff */
[----:B------:R-:W-:-:S03]  /*67b0*/  PRMT R0, RZ, 0x7610, R0 ;  /* 0x00007610ff007816 */ /* 0x000fc60000000000 */
[----:B------:R0:W-:Y:S01]  /*67c0*/  @!P5 STG.E.U8 desc[UR48][R28.64+0x8], R7 ;  /* 0x000008071c00d986 */ /* 0x0001e2000c101130 */
[----:B------:R-:W-:Y:S05]  /*67d0*/  @P6 BRA `(.L_x_60) ;  /* 0x0000000000046947 */ /* 0x000fea0003800000 */
[----:B------:R0:W5:Y:S02]  /*67e0*/  LDG.E.U8 R0, desc[UR48][R2.64+0x9] ;  /* 0x0000093002007981 */ /* 0x000164000c1e1100 */
.L_x_60:
[----:B------:R-:W-:Y:S05]  /*67f0*/  BSYNC B1 ;  /* 0x0000000000017941 */ /* 0x000fea0003800000 */
.L_x_59:
        /* <DEDUP_REMOVED lines=12> */
.L_x_62:
[----:B------:R-:W-:Y:S05]  /*68c0*/  BSYNC B1 ;  /* 0x0000000000017941 */ /* 0x000fea0003800000 */
.L_x_61:
        /* <DEDUP_REMOVED lines=12> */
.L_x_64:
[----:B------:R-:W-:Y:S05]  /*6990*/  BSYNC B1 ;  /* 0x0000000000017941 */ /* 0x000fea0003800000 */
.L_x_63:
        /* <DEDUP_REMOVED lines=12> */
.L_x_66:
[----:B------:R-:W-:Y:S05]  /*6a60*/  BSYNC B1 ;  /* 0x0000000000017941 */ /* 0x000fea0003800000 */
.L_x_65:
        /* <DEDUP_REMOVED lines=12> */
.L_x_68:
[----:B------:R-:W-:Y:S05]  /*6b30*/  BSYNC B1 ;  /* 0x0000000000017941 */ /* 0x000fea0003800000 */
.L_x_67:
        /* <DEDUP_REMOVED lines=12> */
.L_x_70:
[----:B------:R-:W-:Y:S05]  /*6c00*/  BSYNC B1 ;  /* 0x0000000000017941 */ /* 0x000fea0003800000 */
.L_x_69:
        /* <DEDUP_REMOVED lines=12> */
.L_x_72:
[----:B------:R-:W-:Y:S05]  /*6cd0*/  BSYNC B1 ;  /* 0x0000000000017941 */ /* 0x000fea0003800000 */
.L_x_71:
        /* <DEDUP_REMOVED lines=12> */
.L_x_74:
[----:B------:R-:W-:Y:S05]  /*6da0*/  BSYNC B1 ;  /* 0x0000000000017941 */ /* 0x000fea0003800000 */
.L_x_73:
        /* <DEDUP_REMOVED lines=12> */
.L_x_76:
[----:B------:R-:W-:Y:S05]  /*6e70*/  BSYNC B1 ;  /* 0x0000000000017941 */ /* 0x000fea0003800000 */
.L_x_75:
        /* <DEDUP_REMOVED lines=12> */
.L_x_78:
[----:B------:R-:W-:Y:S05]  /*6f40*/  BSYNC B1 ;  /* 0x0000000000017941 */ /* 0x000fea0003800000 */
.L_x_77:
        /* <DEDUP_REMOVED lines=12> */
.L_x_80:
[----:B------:R-:W-:Y:S05]  /*7010*/  BSYNC B1 ;  /* 0x0000000000017941 */ /* 0x000fea0003800000 */
.L_x_79:
        /* <DEDUP_REMOVED lines=12> */
.L_x_82:
[----:B------:R-:W-:Y:S05]  /*70e0*/  BSYNC B1 ;  /* 0x0000000000017941 */ /* 0x000fea0003800000 */
.L_x_81:
        /* <DEDUP_REMOVED lines=12> */
.L_x_84:
[----:B------:R-:W-:Y:S05]  /*71b0*/  BSYNC B1 ;  /* 0x0000000000017941 */ /* 0x000fea0003800000 */
.L_x_83:
        /* <DEDUP_REMOVED lines=12> */
.L_x_86:
[----:B------:R-:W-:Y:S05]  /*7280*/  BSYNC B1 ;  /* 0x0000000000017941 */ /* 0x000fea0003800000 */
.L_x_85:
        /* <DEDUP_REMOVED lines=12> */
.L_x_88:
[----:B------:R-:W-:Y:S05]  /*7350*/  BSYNC B1 ;  /* 0x0000000000017941 */ /* 0x000fea0003800000 */
.L_x_87:
        /* <DEDUP_REMOVED lines=12> */
.L_x_90:
[----:B------:R-:W-:Y:S05]  /*7420*/  BSYNC B1 ;  /* 0x0000000000017941 */ /* 0x000fea0003800000 */
.L_x_89:
        /* <DEDUP_REMOVED lines=12> */
.L_x_92:
[----:B------:R-:W-:Y:S05]  /*74f0*/  BSYNC B1 ;  /* 0x0000000000017941 */ /* 0x000fea0003800000 */
.L_x_91:
        /* <DEDUP_REMOVED lines=12> */
.L_x_94:
[----:B------:R-:W-:Y:S05]  /*75c0*/  BSYNC B1 ;  /* 0x0000000000017941 */ /* 0x000fea0003800000 */
.L_x_93:
        /* <DEDUP_REMOVED lines=12> */
.L_x_96:
[----:B------:R-:W-:Y:S05]  /*7690*/  BSYNC B1 ;  /* 0x0000000000017941 */ /* 0x000fea0003800000 */
.L_x_95:
        /* <DEDUP_REMOVED lines=12> */
.L_x_98:
[----:B------:R-:W-:Y:S05]  /*7760*/  BSYNC B1 ;  /* 0x0000000000017941 */ /* 0x000fea0003800000 */
.L_x_97:
        /* <DEDUP_REMOVED lines=12> */
.L_x_100:
[----:B------:R-:W-:Y:S05]  /*7830*/  BSYNC B1 ;  /* 0x0000000000017941 */ /* 0x000fea0003800000 */
.L_x_99:
        /* <DEDUP_REMOVED lines=12> */
.L_x_102:
[----:B------:R-:W-:Y:S05]  /*7900*/  BSYNC B1 ;  /* 0x0000000000017941 */ /* 0x000fea0003800000 */
.L_x_101:
        /* <DEDUP_REMOVED lines=12> */
.L_x_104:
[----:B------:R-:W-:Y:S05]  /*79d0*/  BSYNC B1 ;  /* 0x0000000000017941 */ /* 0x000fea0003800000 */
.L_x_103:
        /* <DEDUP_REMOVED lines=12> */
.L_x_106:
[----:B------:R-:W-:Y:S05]  /*7aa0*/  BSYNC B1 ;  /* 0x0000000000017941 */ /* 0x000fea0003800000 */
.L_x_105:
        /* <DEDUP_REMOVED lines=12> */
.L_x_108:
[----:B------:R-:W-:Y:S05]  /*7b70*/  BSYNC B1 ;  /* 0x0000000000017941 */ /* 0x000fea0003800000 */
.L_x_107:
        /* <DEDUP_REMOVED lines=12> */
.L_x_110:
[----:B------:R-:W-:Y:S05]  /*7c40*/  BSYNC B1 ;  /* 0x0000000000017941 */ /* 0x000fea0003800000 */
.L_x_109:
        /* <DEDUP_REMOVED lines=12> */
.L_x_112:
[----:B------:R-:W-:Y:S05]  /*7d10*/  BSYNC B1 ;  /* 0x0000000000017941 */ /* 0x000fea0003800000 */
.L_x_111:
        /* <DEDUP_REMOVED lines=12> */
.L_x_114:
[----:B------:R-:W-:Y:S05]  /*7de0*/  BSYNC B1 ;  /* 0x0000000000017941 */ /* 0x000fea0003800000 */
.L_x_113:
        /* <DEDUP_REMOVED lines=12> */
.L_x_116:
[----:B------:R-:W-:Y:S05]  /*7eb0*/  BSYNC B1 ;  /* 0x0000000000017941 */ /* 0x000fea0003800000 */
.L_x_115:
        /* <DEDUP_REMOVED lines=12> */
.L_x_118:
[----:B------:R-:W-:Y:S05]  /*7f80*/  BSYNC B1 ;  /* 0x0000000000017941 */ /* 0x000fea0003800000 */
.L_x_117:
        /* <DEDUP_REMOVED lines=12> */
.L_x_120:
[----:B------:R-:W-:Y:S05]  /*8050*/  BSYNC B1 ;  /* 0x0000000000017941 */ /* 0x000fea0003800000 */
.L_x_119:
        /* <DEDUP_REMOVED lines=12> */
.L_x_122:
[----:B------:R-:W-:Y:S05]  /*8120*/  BSYNC B1 ;  /* 0x0000000000017941 */ /* 0x000fea0003800000 */
.L_x_121:
        /* <DEDUP_REMOVED lines=12> */
.L_x_124:
[----:B------:R-:W-:Y:S05]  /*81f0*/  BSYNC B1 ;  /* 0x0000000000017941 */ /* 0x000fea0003800000 */
.L_x_123:
        /* <DEDUP_REMOVED lines=12> */
.L_x_126:
[----:B------:R-:W-:Y:S05]  /*82c0*/  BSYNC B1 ;  /* 0x0000000000017941 */ /* 0x000fea0003800000 */
.L_x_125:
        /* <DEDUP_REMOVED lines=12> */
.L_x_128:
[----:B------:R-:W-:Y:S05]  /*8390*/  BSYNC B1 ;  /* 0x0000000000017941 */ /* 0x000fea0003800000 */
.L_x_127:
        /* <DEDUP_REMOVED lines=12> */
.L_x_130:
[----:B------:R-:W-:Y:S05]  /*8460*/  BSYNC B1 ;  /* 0x0000000000017941 */ /* 0x000fea0003800000 */
.L_x_129:
        /* <DEDUP_REMOVED lines=12> */
.L_x_132:
[----:B------:R-:W-:Y:S05]  /*8530*/  BSYNC B1 ;  /* 0x0000000000017941 */ /* 0x000fea0003800000 */
.L_x_131:
        /* <DEDUP_REMOVED lines=12> */
.L_x_134:
[----:B------:R-:W-:Y:S05]  /*8600*/  BSYNC B1 ;  /* 0x0000000000017941 */ /* 0x000fea0003800000 */
.L_x_133:
        /* <DEDUP_REMOVED lines=12> */
.L_x_136:
[----:B------:R-:W-:Y:S05]  /*86d0*/  BSYNC B1 ;  /* 0x0000000000017941 */ /* 0x000fea0003800000 */
.L_x_135:
        /* <DEDUP_REMOVED lines=12> */
.L_x_138:
[----:B------:R-:W-:Y:S05]  /*87a0*/  BSYNC B1 ;  /* 0x0000000000017941 */ /* 0x000fea0003800000 */
.L_x_137:
        /* <DEDUP_REMOVED lines=12> */
.L_x_140:
[----:B------:R-:W-:Y:S05]  /*8870*/  BSYNC B1 ;  /* 0x0000000000017941 */ /* 0x000fea0003800000 */
.L_x_139:
        /* <DEDUP_REMOVED lines=12> */
.L_x_142:
[----:B------:R-:W-:Y:S05]  /*8940*/  BSYNC B1 ;  /* 0x0000000000017941 */ /* 0x000fea0003800000 */
.L_x_141:
        /* <DEDUP_REMOVED lines=12> */
.L_x_144:
[----:B------:R-:W-:Y:S05]  /*8a10*/  BSYNC B1 ;  /* 0x0000000000017941 */ /* 0x000fea0003800000 */
.L_x_143:
        /* <DEDUP_REMOVED lines=12> */
.L_x_146:
[----:B------:R-:W-:Y:S05]  /*8ae0*/  BSYNC B1 ;  /* 0x0000000000017941 */ /* 0x000fea0003800000 */
.L_x_145:
        /* <DEDUP_REMOVED lines=12> */
.L_x_148:
[----:B------:R-:W-:Y:S05]  /*8bb0*/  BSYNC B1 ;  /* 0x0000000000017941 */ /* 0x000fea0003800000 */
.L_x_147:
        /* <DEDUP_REMOVED lines=12> */
.L_x_150:
[----:B------:R-:W-:Y:S05]  /*8c80*/  BSYNC B1 ;  /* 0x0000000000017941 */ /* 0x000fea0003800000 */
.L_x_149:
        /* <DEDUP_REMOVED lines=12> */
.L_x_152:
[----:B------:R-:W-:Y:S05]  /*8d50*/  BSYNC B1 ;  /* 0x0000000000017941 */ /* 0x000fea0003800000 */
.L_x_151:
        /* <DEDUP_REMOVED lines=12> */
.L_x_154:
[----:B------:R-:W-:Y:S05]  /*8e20*/  BSYNC B1 ;  /* 0x0000000000017941 */ /* 0x000fea0003800000 */
.L_x_153:
        /* <DEDUP_REMOVED lines=12> */
.L_x_156:
[----:B------:R-:W-:Y:S05]  /*8ef0*/  BSYNC B1 ;  /* 0x0000000000017941 */ /* 0x000fea0003800000 */
.L_x_155:
        /* <DEDUP_REMOVED lines=12> */
.L_x_158:
[----:B------:R-:W-:Y:S05]  /*8fc0*/  BSYNC B1 ;  /* 0x0000000000017941 */ /* 0x000fea0003800000 */
.L_x_157:
        /* <DEDUP_REMOVED lines=12> */
.L_x_160:
[----:B------:R-:W-:Y:S05]  /*9090*/  BSYNC B1 ;  /* 0x0000000000017941 */ /* 0x000fea0003800000 */
.L_x_159:
        /* <DEDUP_REMOVED lines=12> */
.L_x_162:
[----:B------:R-:W-:Y:S05]  /*9160*/  BSYNC B1 ;  /* 0x0000000000017941 */ /* 0x000fea0003800000 */
.L_x_161:
        /* <DEDUP_REMOVED lines=12> */
.L_x_164:
[----:B------:R-:W-:Y:S05]  /*9230*/  BSYNC B1 ;  /* 0x0000000000017941 */ /* 0x000fea0003800000 */
.L_x_163:
        /* <DEDUP_REMOVED lines=12> */
.L_x_166:
[----:B------:R-:W-:Y:S05]  /*9300*/  BSYNC B1 ;  /* 0x0000000000017941 */ /* 0x000fea0003800000 */
.L_x_165:
        /* <DEDUP_REMOVED lines=12> */
.L_x_168:
[----:B------:R-:W-:Y:S05]  /*93d0*/  BSYNC B1 ;  /* 0x0000000000017941 */ /* 0x000fea0003800000 */
.L_x_167:
        /* <DEDUP_REMOVED lines=12> */
.L_x_170:
[----:B------:R-:W-:Y:S05]  /*94a0*/  BSYNC B1 ;  /* 0x0000000000017941 */ /* 0x000fea0003800000 */
.L_x_169:
        /* <DEDUP_REMOVED lines=12> */
.L_x_172:
[----:B------:R-:W-:Y:S05]  /*9570*/  BSYNC B1 ;  /* 0x0000000000017941 */ /* 0x000fea0003800000 */
.L_x_171:
        /* <DEDUP_REMOVED lines=12> */
.L_x_174:
[----:B------:R-:W-:Y:S05]  /*9640*/  BSYNC B1 ;  /* 0x0000000000017941 */ /* 0x000fea0003800000 */
.L_x_173:
        /* <DEDUP_REMOVED lines=12> */
.L_x_176:
[----:B------:R-:W-:Y:S05]  /*9710*/  BSYNC B1 ;  /* 0x0000000000017941 */ /* 0x000fea0003800000 */
.L_x_175:
        /* <DEDUP_REMOVED lines=12> */
.L_x_178:
[----:B------:R-:W-:Y:S05]  /*97e0*/  BSYNC B1 ;  /* 0x0000000000017941 */ /* 0x000fea0003800000 */
.L_x_177:
        /* <DEDUP_REMOVED lines=12> */
.L_x_180:
[----:B------:R-:W-:Y:S05]  /*98b0*/  BSYNC B1 ;  /* 0x0000000000017941 */ /* 0x000fea0003800000 */
.L_x_179:
        /* <DEDUP_REMOVED lines=12> */
.L_x_182:
[----:B------:R-:W-:Y:S05]  /*9980*/  BSYNC B1 ;  /* 0x0000000000017941 */ /* 0x000fea0003800000 */
.L_x_181:
        /* <DEDUP_REMOVED lines=12> */
.L_x_184:
[----:B------:R-:W-:Y:S05]  /*9a50*/  BSYNC B1 ;  /* 0x0000000000017941 */ /* 0x000fea0003800000 */
.L_x_183:
        /* <DEDUP_REMOVED lines=12> */
.L_x_186:
[----:B------:R-:W-:Y:S05]  /*9b20*/  BSYNC B1 ;  /* 0x0000000000017941 */ /* 0x000fea0003800000 */
.L_x_185:
        /* <DEDUP_REMOVED lines=12> */
.L_x_188:
[----:B------:R-:W-:Y:S05]  /*9bf0*/  BSYNC B1 ;  /* 0x0000000000017941 */ /* 0x000fea0003800000 */
.L_x_187:
        /* <DEDUP_REMOVED lines=12> */
.L_x_190:
[----:B------:R-:W-:Y:S05]  /*9cc0*/  BSYNC B1 ;  /* 0x0000000000017941 */ /* 0x000fea0003800000 */
.L_x_189:
        /* <DEDUP_REMOVED lines=12> */
.L_x_192:
[----:B------:R-:W-:Y:S05]  /*9d90*/  BSYNC B1 ;  /* 0x0000000000017941 */ /* 0x000fea0003800000 */
.L_x_191:
        /* <DEDUP_REMOVED lines=12> */
.L_x_194:
[----:B------:R-:W-:Y:S05]  /*9e60*/  BSYNC B1 ;  /* 0x0000000000017941 */ /* 0x000fea0003800000 */
.L_x_193:
        /* <DEDUP_REMOVED lines=12> */
.L_x_196:
[----:B------:R-:W-:Y:S05]  /*9f30*/  BSYNC B1 ;  /* 0x0000000000017941 */ /* 0x000fea0003800000 */
.L_x_195:
        /* <DEDUP_REMOVED lines=12> */
.L_x_198:
[----:B------:R-:W-:Y:S05]  /*a000*/  BSYNC B1 ;  /* 0x0000000000017941 */ /* 0x000fea0003800000 */
.L_x_197:
        /* <DEDUP_REMOVED lines=12> */
.L_x_200:
[----:B------:R-:W-:Y:S05]  /*a0d0*/  BSYNC B1 ;  /* 0x0000000000017941 */ /* 0x000fea0003800000 */
.L_x_199:
        /* <DEDUP_REMOVED lines=12> */
.L_x_202:
[----:B------:R-:W-:Y:S05]  /*a1a0*/  BSYNC B1 ;  /* 0x0000000000017941 */ /* 0x000fea0003800000 */
.L_x_201:
        /* <DEDUP_REMOVED lines=12> */
.L_x_204:
[----:B------:R-:W-:Y:S05]  /*a270*/  BSYNC B1 ;  /* 0x0000000000017941 */ /* 0x000fea0003800000 */
.L_x_203:
        /* <DEDUP_REMOVED lines=12> */
.L_x_206:
[----:B------:R-:W-:Y:S05]  /*a340*/  BSYNC B1 ;  /* 0x0000000000017941 */ /* 0x000fea0003800000 */
.L_x_205:
        /* <DEDUP_REMOVED lines=12> */
.L_x_208:
[----:B------:R-:W-:Y:S05]  /*a410*/  BSYNC B1 ;  /* 0x0000000000017941 */ /* 0x000fea0003800000 */
.L_x_207:
        /* <DEDUP_REMOVED lines=12> */
.L_x_210:
[----:B------:R-:W-:Y:S05]  /*a4e0*/  BSYNC B1 ;  /* 0x0000000000017941 */ /* 0x000fea0003800000 */
.L_x_209:
        /* <DEDUP_REMOVED lines=12> */
.L_x_212:
[----:B------:R-:W-:Y:S05]  /*a5b0*/  BSYNC B1 ;  /* 0x0000000000017941 */ /* 0x000fea0003800000 */
.L_x_211:
        /* <DEDUP_REMOVED lines=12> */
.L_x_214:
[----:B------:R-:W-:Y:S05]  /*a680*/  BSYNC B1 ;  /* 0x0000000000017941 */ /* 0x000fea0003800000 */
.L_x_213:
        /* <DEDUP_REMOVED lines=12> */
.L_x_216:
[----:B------:R-:W-:Y:S05]  /*a750*/  BSYNC B1 ;  /* 0x0000000000017941 */ /* 0x000fea0003800000 */
.L_x_215:
        /* <DEDUP_REMOVED lines=12> */
.L_x_218:
[----:B------:R-:W-:Y:S05]  /*a820*/  BSYNC B1 ;  /* 0x0000000000017941 */ /* 0x000fea0003800000 */
.L_x_217:
        /* <DEDUP_REMOVED lines=12> */
.L_x_220:
[----:B------:R-:W-:Y:S05]  /*a8f0*/  BSYNC B1 ;  /* 0x0000000000017941 */ /* 0x000fea0003800000 */
.L_x_219:
        /* <DEDUP_REMOVED lines=12> */
.L_x_222:
[----:B------:R-:W-:Y:S05]  /*a9c0*/  BSYNC B1 ;  /* 0x0000000000017941 */ /* 0x000fea0003800000 */
.L_x_221:
        /* <DEDUP_REMOVED lines=12> */
.L_x_224:
[----:B------:R-:W-:Y:S05]  /*aa90*/  BSYNC B1 ;  /* 0x0000000000017941 */ /* 0x000fea0003800000 */
.L_x_223:
        /* <DEDUP_REMOVED lines=12> */
.L_x_226:
[----:B------:R-:W-:Y:S05]  /*ab60*/  BSYNC B1 ;  /* 0x0000000000017941 */ /* 0x000fea0003800000 */
.L_x_225:
        /* <DEDUP_REMOVED lines=12> */
.L_x_228:
[----:B------:R-:W-:Y:S05]  /*ac30*/  BSYNC B1 ;  /* 0x0000000000017941 */ /* 0x000fea0003800000 */
.L_x_227:
        /* <DEDUP_REMOVED lines=12> */
.L_x_230:
[----:B------:R-:W-:Y:S05]  /*ad00*/  BSYNC B1 ;  /* 0x0000000000017941 */ /* 0x000fea0003800000 */
.L_x_229:
        /* <DEDUP_REMOVED lines=12> */
.L_x_232:
[----:B------:R-:W-:Y:S05]  /*add0*/  BSYNC B1 ;  /* 0x0000000000017941 */ /* 0x000fea0003800000 */
.L_x_231:
        /* <DEDUP_REMOVED lines=12> */
.L_x_234:
[----:B------:R-:W-:Y:S05]  /*aea0*/  BSYNC B1 ;  /* 0x0000000000017941 */ /* 0x000fea0003800000 */
.L_x_233:
        /* <DEDUP_REMOVED lines=12> */
.L_x_236:
[----:B------:R-:W-:Y:S05]  /*af70*/  BSYNC B1 ;  /* 0x0000000000017941 */ /* 0x000fea0003800000 */
.L_x_235:
        /* <DEDUP_REMOVED lines=12> */
.L_x_238:
[----:B------:R-:W-:Y:S05]  /*b040*/  BSYNC B1 ;  /* 0x0000000000017941 */ /* 0x000fea0003800000 */
.L_x_237:
        /* <DEDUP_REMOVED lines=12> */
.L_x_240:
[----:B------:R-:W-:Y:S05]  /*b110*/  BSYNC B1 ;  /* 0x0000000000017941 */ /* 0x000fea0003800000 */
.L_x_239:
        /* <DEDUP_REMOVED lines=12> */
.L_x_242:
[----:B------:R-:W-:Y:S05]  /*b1e0*/  BSYNC B1 ;  /* 0x0000000000017941 */ /* 0x000fea0003800000 */
.L_x_241:
        /* <DEDUP_REMOVED lines=12> */
.L_x_244:
[----:B------:R-:W-:Y:S05]  /*b2b0*/  BSYNC B1 ;  /* 0x0000000000017941 */ /* 0x000fea0003800000 */
.L_x_243:
        /* <DEDUP_REMOVED lines=12> */
.L_x_246:
[----:B------:R-:W-:Y:S05]  /*b380*/  BSYNC B1 ;  /* 0x0000000000017941 */ /* 0x000fea0003800000 */
.L_x_245:
        /* <DEDUP_REMOVED lines=12> */
.L_x_248:
[----:B------:R-:W-:Y:S05]  /*b450*/  BSYNC B1 ;  /* 0x0000000000017941 */ /* 0x000fea0003800000 */
.L_x_247:
        /* <DEDUP_REMOVED lines=12> */
.L_x_250:
[----:B------:R-:W-:Y:S05]  /*b520*/  BSYNC B1 ;  /* 0x0000000000017941 */ /* 0x000fea0003800000 */
.L_x_249:
        /* <DEDUP_REMOVED lines=12> */
.L_x_252:
[----:B------:R-:W-:Y:S05]  /*b5f0*/  BSYNC B1 ;  /* 0x0000000000017941 */ /* 0x000fea0003800000 */
.L_x_251:
        /* <DEDUP_REMOVED lines=12> */
.L_x_254:
[----:B------:R-:W-:Y:S05]  /*b6c0*/  BSYNC B1 ;  /* 0x0000000000017941 */ /* 0x000fea0003800000 */
.L_x_253:
        /* <DEDUP_REMOVED lines=12> */
.L_x_256:
[----:B------:R-:W-:Y:S05]  /*b790*/  BSYNC B1 ;  /* 0x0000000000017941 */ /* 0x000fea0003800000 */
.L_x_255:
[----:B------:R-:W-:Y:S05]  /*b7a0*/  @P0 BRA `(.L_x_257) ;  /* 0x0000001c00300947 */ /* 0x000fea0003800000 */
[----:B-----5:R-:W-:-:S04]  /*b7b0*/  LOP3.LUT R0, R0, 0xff, RZ, 0xc0, !PT ;  /* 0x000000ff00007812 */ /* 0x020fc800078ec0ff */
[----:B------:R-:W-:-:S05]  /*b7c0*/  F2FP.F16.E4M3.UNPACK_B R0, R0 ;  /* 0x00000000ff00723e */ /* 0x000fca00020006ff */
[----:B------:R-:W-:-:S05]  /*b7d0*/  HADD2.F32 R0, -RZ, R0.H0_H0 ;  /* 0x20000000ff007230 */ /* 0x000fca0000004100 */
[----:B0-----:R-:W-:-:S04]  /*b7e0*/  FMUL R3, R0, UR40 ;  /* 0x0000002800037c20 */ /* 0x001fc80008400000 */
[----:B------:R-:W-:-:S05]  /*b7f0*/  FFMA R3, R224, UR41, R3 ;  /* 0x00000029e0037c23 */ /* 0x000fca0008000003 */
[----:B------:R-:W-:-:S05]  /*b800*/  F2FP.SATFINITE.E4M3.F32.PACK_AB_MERGE_C R3, RZ, R3, RZ ;  /* 0x00000003ff03723e */ /* 0x000fca00048070ff */
[----:B------:R0:W-:Y:S01]  /*b810*/  STG.E.U8 desc[UR48][R30.64+0x69], R3 ;  /* 0x000069031e007986 */ /* 0x0001e2000c101130 */
[----:B------:R-:W-:Y:S05]  /*b820*/  BRA `(.L_x_257) ;  /* 0x0000001c00107947 */ /* 0x000fea0003800000 */
.L_x_32:
[----:B------:R-:W-:Y:S01]  /*b830*/  ISETP.GE.AND P3, PT, R42, 0x1, PT ;  /* 0x000000012a00780c */ /* 0x000fe20003f66270 */
[----:B------:R-:W-:Y:S01]  /*b840*/  FMUL R0, R0, UR41 ;  /* 0x0000002900007c20 */ /* 0x000fe20008400000 */
[----:B------:R-:W-:Y:S01]  /*b850*/  FMUL R2, R2, UR41 ;  /* 0x0000002902027c20 */ /* 0x000fe20008400000 */
[----:B------:R-:W-:Y:S01]  /*b860*/  ISETP.GE.AND P2, PT, R42, 0x9, PT ;  /* 0x000000092a00780c */ /* 0x000fe20003f46270 */
[----:B------:R-:W-:Y:S01]  /*b870*/  FMUL R3, R3, UR41 ;  /* 0x0000002903037c20 */ /* 0x000fe20008400000 */
[C---:B------:R-:W-:Y:S01]  /*b880*/  ISETP.LT.OR P0, PT, R41.reuse, 0x1, !P3 ;  /* 0x000000012900780c */ /* 0x040fe20005f01670 */
[----:B------:R-:W-:Y:S01]  /*b890*/  FMUL R4, R4, UR41 ;  /* 0x0000002904047c20 */ /* 0x000fe20008400000 */
[----:B------:R-:W-:Y:S01]  /*b8a0*/  ISETP.LT.OR P6, PT, R41, 0x2, !P3 ;  /* 0x000000022900780c */ /* 0x000fe20005fc1670 */
[----:B------:R-:W-:Y:S01]  /*b8b0*/  FMUL R5, R5, UR41 ;  /* 0x0000002905057c20 */ /* 0x000fe20008400000 */
[----:B------:R-:W-:Y:S01]  /*b8c0*/  F2FP.SATFINITE.E4M3.F32.PACK_AB_MERGE_C R33, RZ, R0, RZ ;  /* 0x00000000ff21723e */ /* 0x000fe200048070ff */
[----:B------:R-:W-:Y:S01]  /*b8d0*/  FMUL R6, R6, UR41 ;  /* 0x0000002906067c20 */ /* 0x000fe20008400000 */
[----:B------:R-:W-:Y:S01]  /*b8e0*/  F2FP.SATFINITE.E4M3.F32.PACK_AB_MERGE_C R35, RZ, R2, RZ ;  /* 0x00000002ff23723e */ /* 0x000fe200048070ff */
[----:B------:R-:W-:Y:S01]  /*b8f0*/  FMUL R7, R7, UR41 ;  /* 0x0000002907077c20 */ /* 0x000fe20008400000 */
[C---:B------:R-:W-:Y:S01]  /*b900*/  ISETP.LT.OR P1, PT, R41.reuse, 0x2, !P2 ;  /* 0x000000022900780c */ /* 0x040fe20005721670 */
[----:B------:R-:W-:Y:S01]  /*b910*/  FMUL R8, R8, UR41 ;  /* 0x0000002908087c20 */ /* 0x000fe20008400000 */
[----:B------:R-:W-:Y:S01]  /*b920*/  ISETP.LT.OR P5, PT, R41, 0x9, !P3 ;  /* 0x000000092900780c */ /* 0x000fe20005fa1670 */
[----:B------:R-:W-:Y:S01]  /*b930*/  FMUL R9, R9, UR41 ;  /* 0x0000002909097c20 */ /* 0x000fe20008400000 */
[----:B------:R-:W-:Y:S01]  /*b940*/  F2FP.SATFINITE.E4M3.F32.PACK_AB_MERGE_C R3, RZ, R3, RZ ;  /* 0x00000003ff03723e */ /* 0x000fe200048070ff */
[----:B------:R0:W-:Y:S01]  /*b950*/  @!P0 STG.E.U8 desc[UR48][R24.64], R33 ;  /* 0x0000002118008986 */ /* 0x0001e2000c101130 */
[C---:B------:R-:W-:Y:S01]  /*b960*/  ISETP.LT.OR P0, PT, R41.reuse, 0x1, !P2 ;  /* 0x000000012900780c */ /* 0x040fe20005701670 */
[----:B------:R-:W-:Y:S01]  /*b970*/  FMUL R10, R10, UR41 ;  /* 0x000000290a0a7c20 */ /* 0x000fe20008400000 */
[----:B------:R-:W-:Y:S01]  /*b980*/  F2FP.SATFINITE.E4M3.F32.PACK_AB_MERGE_C R5, RZ, R5, RZ ;  /* 0x00000005ff05723e */ /* 0x000fe200048070ff */
[----:B------:R-:W-:Y:S01]  /*b990*/  @!P6 STG.E.U8 desc[UR48][R24.64+0x1], R35 ;  /* 0x000001231800e986 */ /* 0x000fe2000c101130 */
[----:B------:R-:W-:Y:S01]  /*b9a0*/  ISETP.LT.OR P6, PT, R41, 0xa, !P3 ;  /* 0x0000000a2900780c */ /* 0x000fe20005fc1670 */
[----:B------:R-:W-:Y:S01]  /*b9b0*/  FMUL R11, R11, UR41 ;  /* 0x000000290b0b7c20 */ /* 0x000fe20008400000 */
[----:B------:R-:W-:Y:S01]  /*b9c0*/  F2FP.SATFINITE.E4M3.F32.PACK_AB_MERGE_C R37, RZ, R6, RZ ;  /* 0x00000006ff25723e */ /* 0x000fe200048070ff */
[----:B------:R-:W-:Y:S01]  /*b9d0*/  FMUL R12, R12, UR41 ;  /* 0x000000290c0c7c20 */ /* 0x000fe20008400000 */
[----:B------:R-:W-:Y:S01]  /*b9e0*/  F2FP.SATFINITE.E4M3.F32.PACK_AB_MERGE_C R7, RZ, R7, RZ ;  /* 0x00000007ff07723e */ /* 0x000fe200048070ff */
[----:B------:R-:W-:Y:S01]  /*b9f0*/  FMUL R13, R13, UR41 ;  /* 0x000000290d0d7c20 */ /* 0x000fe20008400000 */
[----:B------:R-:W-:Y:S01]  /*ba00*/  F2FP.SATFINITE.E4M3.F32.PACK_AB_MERGE_C R9, RZ, R9, RZ ;  /* 0x00000009ff09723e */ /* 0x000fe200048070ff */
[----:B------:R-:W-:Y:S01]  /*ba10*/  FMUL R14, R14, UR41 ;  /* 0x000000290e0e7c20 */ /* 0x000fe20008400000 */
[----:B0-----:R-:W-:Y:S01]  /*ba20*/  F2FP.SATFINITE.E4M3.F32.PACK_AB_MERGE_C R33, RZ, R4, RZ ;  /* 0x00000004ff21723e */ /* 0x001fe200048070ff */
[----:B------:R0:W-:Y:S01]  /*ba30*/  @!P0 STG.E.U8 desc[UR48][R26.64], R3 ;  /* 0x000000031a008986 */ /* 0x0001e2000c101130 */
[----:B------:R-:W-:Y:S01]  /*ba40*/  ISETP.LT.OR P0, PT, R41, 0x9, !P2 ;  /* 0x000000092900780c */ /* 0x000fe20005701670 */
[----:B------:R-:W-:Y:S01]  /*ba50*/  FMUL R15, R15, UR41 ;  /* 0x000000290f0f7c20 */ /* 0x000fe20008400000 */
[----:B------:R-:W-:Y:S01]  /*ba60*/  F2FP.SATFINITE.E4M3.F32.PACK_AB_MERGE_C R11, RZ, R11, RZ ;  /* 0x0000000bff0b723e */ /* 0x000fe200048070ff */
[----:B------:R-:W-:Y:S01]  /*ba70*/  @!P1 STG.E.U8 desc[UR48][R26.64+0x1], R33 ;  /* 0x000001211a009986 */ /* 0x000fe2000c101130 */
[----:B------:R-:W-:Y:S01]  /*ba80*/  ISETP.GE.AND P1, PT, R42, 0x81, PT ;  /* 0x000000812a00780c */ /* 0x000fe20003f26270 */
[----:B------:R-:W-:Y:S01]  /*ba90*/  FMUL R16, R16, UR41 ;  /* 0x0000002910107c20 */ /* 0x000fe20008400000 */
[----:B------:R-:W-:Y:S01]  /*baa0*/  F2FP.SATFINITE.E4M3.F32.PACK_AB_MERGE_C R13, RZ, R13, RZ ;  /* 0x0000000dff0d723e */ /* 0x000fe200048070ff */
[----:B------:R1:W-:Y:S01]  /*bab0*/  @!P5 STG.E.U8 desc[UR48][R24.64+0x8], R5 ;  /* 0x000008051800d986 */ /* 0x0003e2000c101130 */
[----:B------:R-:W-:Y:S01]  /*bac0*/  ISETP.LT.OR P5, PT, R41, 0xa, !P2 ;  /* 0x0000000a2900780c */ /* 0x000fe200057a1670 */
[----:B------:R-:W-:Y:S01]  /*bad0*/  FMUL R17, R17, UR41 ;  /* 0x0000002911117c20 */ /* 0x000fe20008400000 */
[----:B------:R-:W-:Y:S01]  /*bae0*/  F2FP.SATFINITE.E4M3.F32.PACK_AB_MERGE_C R15, RZ, R15, RZ ;  /* 0x0000000fff0f723e */ /* 0x000fe200048070ff */
[----:B------:R-:W-:Y:S01]  /*baf0*/  @!P6 STG.E.U8 desc[UR48][R24.64+0x9], R37 ;  /* 0x000009251800e986 */ /* 0x000fe2000c101130 */
[----:B------:R-:W-:Y:S01]  /*bb00*/  ISETP.LT.OR P6, PT, R41, 0x1, !P1 ;  /* 0x000000012900780c */ /* 0x000fe20004fc1670 */
[----:B------:R-:W-:Y:S01]  /*bb10*/  FMUL R18, R18, UR41 ;  /* 0x0000002912127c20 */ /* 0x000fe20008400000 */
[----:B0-----:R-:W-:Y:S01]  /*bb20*/  F2FP.SATFINITE.E4M3.F32.PACK_AB_MERGE_C R3, RZ, R8, RZ ;  /* 0x00000008ff03723e */ /* 0x001fe200048070ff */
[----:B------:R-:W-:Y:S01]  /*bb30*/  @!P0 STG.E.U8 desc[UR48][R26.64+0x8], R7 ;  /* 0x000008071a008986 */ /* 0x000fe2000c101130 */
[----:B------:R-:W-:Y:S01]  /*bb40*/  ISETP.GE.AND P0, PT, R42, 0x89, PT ;  /* 0x000000892a00780c */ /* 0x000fe20003f06270 */
[----:B------:R-:W-:Y:S01]  /*bb50*/  FMUL R19, R19, UR41 ;  /* 0x0000002913137c20 */ /* 0x000fe20008400000 */
[----:B------:R-:W-:Y:S01]  /*bb60*/  F2FP.SATFINITE.E4M3.F32.PACK_AB_MERGE_C R17, RZ, R17, RZ ;  /* 0x00000011ff11723e */ /* 0x000fe200048070ff */
[----:B------:R-:W-:Y:S01]  /*bb70*/  FMUL R20, R20, UR41 ;  /* 0x0000002914147c20 */ /* 0x000fe20008400000 */
[----:B-1----:R-:W-:Y:S01]  /*bb80*/  F2FP.SATFINITE.E4M3.F32.PACK_AB_MERGE_C R5, RZ, R10, RZ ;  /* 0x0000000aff05723e */ /* 0x002fe200048070ff */
[----:B------:R0:W-:Y:S01]  /*bb90*/  @!P5 STG.E.U8 desc[UR48][R26.64+0x9], R3 ;  /* 0x000009031a00d986 */ /* 0x0001e2000c101130 */
[----:B------:R-:W-:Y:S01]  /*bba0*/  ISETP.LT.OR P5, PT, R41, 0x2, !P1 ;  /* 0x000000022900780c */ /* 0x000fe20004fa1670 */
[----:B------:R-:W-:Y:S01]  /*bbb0*/  FMUL R21, R21, UR41 ;  /* 0x0000002915157c20 */ /* 0x000fe20008400000 */
[----:B------:R-:W-:Y:S01]  /*bbc0*/  F2FP.SATFINITE.E4M3.F32.PACK_AB_MERGE_C R19, RZ, R19, RZ ;  /* 0x00000013ff13723e */ /* 0x000fe200048070ff */
[----:B------:R-:W-:Y:S01]  /*bbd0*/  @!P6 STG.E.U8 desc[UR48][R28.64], R9 ;  /* 0x000000091c00e986 */ /* 0x000fe2000c101130 */
[----:B------:R-:W-:Y:S01]  /*bbe0*/  ISETP.LT.OR P6, PT, R41, 0x1, !P0 ;  /* 0x000000012900780c */ /* 0x000fe200047c1670 */
[----:B------:R-:W-:Y:S01]  /*bbf0*/  FMUL R22, R22, UR41 ;  /* 0x0000002916167c20 */ /* 0x000fe20008400000 */
[----:B------:R-:W-:Y:S01]  /*bc00*/  F2FP.SATFINITE.E4M3.F32.PACK_AB_MERGE_C R21, RZ, R21, RZ ;  /* 0x00000015ff15723e */ /* 0x000fe200048070ff */
[----:B------:R-:W-:Y:S01]  /*bc10*/  FMUL R23, R23, UR41 ;  /* 0x0000002917177c20 */ /* 0x000fe20008400000 */
[----:B------:R-:W-:Y:S01]  /*bc20*/  FMUL R136, R136, UR41 ;  /* 0x0000002988887c20 */ /* 0x000fe20008400000 */
[----:B------:R-:W-:Y:S01]  /*bc30*/  FMUL R137, R137, UR41 ;  /* 0x0000002989897c20 */ /* 0x000fe20008400000 */
[----:B------:R-:W-:Y:S01]  /*bc40*/  FMUL R138, R138, UR41 ;  /* 0x000000298a8a7c20 */ /* 0x000fe20008400000 */
[----:B0-----:R-:W-:Y:S01]  /*bc50*/  F2FP.SATFINITE.E4M3.F32.PACK_AB_MERGE_C R3, RZ, R12, RZ ;  /* 0x0000000cff03723e */ /* 0x001fe200048070ff */
[----:B------:R-:W-:Y:S01]  /*bc60*/  FMUL R139, R139, UR41 ;  /* 0x000000298b8b7c20 */ /* 0x000fe20008400000 */
        /* <DEDUP_REMOVED lines=185> */
[----:B------:R-:W-:Y:S01]  /*c800*/  FMUL R218, R218, UR41 ;  /* 0x00000029dada7c20 */ /* 0x000fe20008400000 */
[----:B------:R-:W-:Y:S01]  /*c810*/  @!P6 STG.E.U8 desc[UR48][R24.64+0x28], R149 ;  /* 0x000028951800e986 */ /* 0x000fe2000c101130 */
[----:B------:R-:W-:Y:S01]  /*c820*/  ISETP.LT.OR P6, PT, R41, 0x29, !P2 ;  /* 0x000000292900780c */ /* 0x000fe200057c1670 */
[----:B------:R-:W-:Y:S01]  /*c830*/  FMUL R219, R219, UR41 ;  /* 0x00000029dbdb7c20 */ /* 0x000fe20008400000 */
[----:B------:R-:W-:Y:S01]  /*c840*/  F2FP.SATFINITE.E4M3.F32.PACK_AB_MERGE_C R215, RZ, R215, RZ ;  /* 0x000000d7ffd7723e */ /* 0x000fe200048070ff */
[----:B------:R-:W-:Y:S01]  /*c850*/  FMUL R220, R220, UR41 ;  /* 0x00000029dcdc7c20 */ /* 0x000fe20008400000 */
[----:B------:R-:W-:Y:S01]  /*c860*/  F2FP.SATFINITE.E4M3.F32.PACK_AB_MERGE_C R217, RZ, R217, RZ ;  /* 0x000000d9ffd9723e */ /* 0x000fe200048070ff */
        /* <DEDUP_REMOVED lines=9> */
[----:B------:R-:W-:-:S02]  /*c900*/  ISETP.LT.OR P6, PT, R41, 0x21, !P1 ;  /* 0x000000212900780c */ /* 0x000fc40004fc1670 */
[----:B------:R-:W-:Y:S02]  /*c910*/  F2FP.SATFINITE.E4M3.F32.PACK_AB_MERGE_C R221, RZ, R221, RZ ;  /* 0x000000ddffdd723e */ /* 0x000fe400048070ff */
[----:B------:R-:W-:Y:S02]  /*c920*/  F2FP.SATFINITE.E4M3.F32.PACK_AB_MERGE_C R223, RZ, R223, RZ ;  /* 0x000000dfffdf723e */ /* 0x000fe400048070ff */
[----:B------:R-:W-:Y:S02]  /*c930*/  F2FP.SATFINITE.E4M3.F32.PACK_AB_MERGE_C R7, RZ, R224, RZ ;  /* 0x000000e0ff07723e */ /* 0x000fe400048070ff */
[----:B0-----:R-:W-:Y:S01]  /*c940*/  F2FP.SATFINITE.E4M3.F32.PACK_AB_MERGE_C R5, RZ, R154, RZ ;  /* 0x0000009aff05723e */ /* 0x001fe200048070ff */
[----:B------:R0:W-:Y:S01]  /*c950*/  @!P5 STG.E.U8 desc[UR48][R26.64+0x29], R3 ;  /* 0x000029031a00d986 */ /* 0x0001e2000c101130 */
[----:B------:R-:W-:-:S03]  /*c960*/  ISETP.LT.OR P5, PT, R41, 0x22, !P1 ;  /* 0x000000222900780c */ /* 0x000fc60004fa1670 */
[----:B------:R-:W-:Y:S01]  /*c970*/  @!P6 STG.E.U8 desc[UR48][R28.64+0x20], R153 ;  /* 0x000020991c00e986 */ /* 0x000fe2000c101130 */
[----:B------:R-:W-:Y:S02]  /*c980*/  ISETP.LT.OR P6, PT, R41, 0x21, !P0 ;  /* 0x000000212900780c */ /* 0x000fe400047c1670 */
[----:B0-----:R-:W-:-:S07]  /*c990*/  F2FP.SATFINITE.E4M3.F32.PACK_AB_MERGE_C R3, RZ, R156, RZ ;  /* 0x0000009cff03723e */ /* 0x001fce00048070ff */
        /* <DEDUP_REMOVED lines=143> */
[C---:B------:R-:W-:Y:S02]  /*d290*/  ISETP.LT.OR P6, PT, R41.reuse, 0x69, !P3 ;  /* 0x000000692900780c */ /* 0x040fe40005fc1670 */
[----:B------:R-:W-:Y:S02]  /*d2a0*/  ISETP.LT.OR P3, PT, R41, 0x6a, !P3 ;  /* 0x0000006a2900780c */ /* 0x000fe40005f61670 */
[----:B0-----:R-:W-:-:S05]  /*d2b0*/  F2FP.SATFINITE.E4M3.F32.PACK_AB_MERGE_C R5, RZ, R214, RZ ;  /* 0x000000d6ff05723e */ /* 0x001fca00048070ff */
[----:B------:R0:W-:Y:S01]  /*d2c0*/  @!P5 STG.E.U8 desc[UR48][R26.64+0x61], R3 ;  /* 0x000061031a00d986 */ /* 0x0001e2000c101130 */
[C---:B------:R-:W-:Y:S02]  /*d2d0*/  ISETP.LT.OR P5, PT, R41.reuse, 0x69, !P2 ;  /* 0x000000692900780c */ /* 0x040fe400057a1670 */
[C---:B------:R-:W-:Y:S01]  /*d2e0*/  ISETP.LT.OR P2, PT, R41.reuse, 0x6a, !P2 ;  /* 0x0000006a2900780c */ /* 0x040fe20005741670 */
[----:B------:R-:W-:Y:S01]  /*d2f0*/  @!P6 STG.E.U8 desc[UR48][R24.64+0x68], R213 ;  /* 0x000068d51800e986 */ /* 0x000fe2000c101130 */
[----:B------:R-:W-:-:S03]  /*d300*/  ISETP.LT.OR P6, PT, R41, 0x61, !P1 ;  /* 0x000000612900780c */ /* 0x000fc60004fc1670 */
[----:B------:R1:W-:Y:S01]  /*d310*/  @!P3 STG.E.U8 desc[UR48][R24.64+0x69], R5 ;  /* 0x000069051800b986 */ /* 0x0003e2000c101130 */
[----:B------:R-:W-:Y:S02]  /*d320*/  ISETP.LT.OR P3, PT, R41, 0x62, !P1 ;  /* 0x000000622900780c */ /* 0x000fe40004f61670 */
[----:B0-----:R-:W-:-:S03]  /*d330*/  F2FP.SATFINITE.E4M3.F32.PACK_AB_MERGE_C R3, RZ, R216, RZ ;  /* 0x000000d8ff03723e */ /* 0x001fc600048070ff */
[----:B------:R-:W-:Y:S01]  /*d340*/  @!P5 STG.E.U8 desc[UR48][R26.64+0x68], R215 ;  /* 0x000068d71a00d986 */ /* 0x000fe2000c101130 */
[----:B------:R-:W-:-:S03]  /*d350*/  ISETP.LT.OR P5, PT, R41, 0x61, !P0 ;  /* 0x000000612900780c */ /* 0x000fc600047a1670 */
[----:B------:R0:W-:Y:S01]  /*d360*/  @!P2 STG.E.U8 desc[UR48][R26.64+0x69], R3 ;  /* 0x000069031a00a986 */ /* 0x0001e2000c101130 */
[C---:B------:R-:W-:Y:S02]  /*d370*/  ISETP.LT.OR P2, PT, R41.reuse, 0x69, !P1 ;  /* 0x000000692900780c */ /* 0x040fe40004f41670 */
[----:B-1----:R-:W-:Y:S01]  /*d380*/  F2FP.SATFINITE.E4M3.F32.PACK_AB_MERGE_C R5, RZ, R218, RZ ;  /* 0x000000daff05723e */ /* 0x002fe200048070ff */
[----:B------:R-:W-:Y:S01]  /*d390*/  @!P6 STG.E.U8 desc[UR48][R28.64+0x60], R217 ;  /* 0x000060d91c00e986 */ /* 0x000fe2000c101130 */
[C---:B------:R-:W-:Y:S02]  /*d3a0*/  ISETP.LT.OR P6, PT, R41.reuse, 0x62, !P0 ;  /* 0x000000622900780c */ /* 0x040fe400047c1670 */
[C---:B------:R-:W-:Y:S01]  /*d3b0*/  ISETP.LT.OR P1, PT, R41.reuse, 0x6a, !P1 ;  /* 0x0000006a2900780c */ /* 0x040fe20004f21670 */
[----:B------:R1:W-:Y:S01]  /*d3c0*/  @!P3 STG.E.U8 desc[UR48][R28.64+0x61], R5 ;  /* 0x000061051c00b986 */ /* 0x0003e2000c101130 */
[C---:B------:R-:W-:Y:S02]  /*d3d0*/  ISETP.LT.OR P3, PT, R41.reuse, 0x69, !P0 ;  /* 0x000000692900780c */ /* 0x040fe40004761670 */
[----:B------:R-:W-:Y:S01]  /*d3e0*/  ISETP.LT.OR P0, PT, R41, 0x6a, !P0 ;  /* 0x0000006a2900780c */ /* 0x000fe20004701670 */
[----:B------:R2:W-:Y:S01]  /*d3f0*/  @!P5 STG.E.U8 desc[UR48][R30.64+0x60], R219 ;  /* 0x000060db1e00d986 */ /* 0x0005e2000c101130 */
[----:B0-----:R-:W-:-:S05]  /*d400*/  F2FP.SATFINITE.E4M3.F32.PACK_AB_MERGE_C R3, RZ, R220, RZ ;  /* 0x000000dcff03723e */ /* 0x001fca00048070ff */
[----:B------:R2:W-:Y:S01]  /*d410*/  @!P6 STG.E.U8 desc[UR48][R30.64+0x61], R3 ;  /* 0x000061031e00e986 */ /* 0x0005e2000c101130 */
[----:B-1----:R-:W-:-:S03]  /*d420*/  F2FP.SATFINITE.E4M3.F32.PACK_AB_MERGE_C R5, RZ, R222, RZ ;  /* 0x000000deff05723e */ /* 0x002fc600048070ff */
[----:B------:R2:W-:Y:S04]  /*d430*/  @!P2 STG.E.U8 desc[UR48][R28.64+0x68], R221 ;  /* 0x000068dd1c00a986 */ /* 0x0005e8000c101130 */
[----:B------:R2:W-:Y:S04]  /*d440*/  @!P1 STG.E.U8 desc[UR48][R28.64+0x69], R5 ;  /* 0x000069051c009986 */ /* 0x0005e8000c101130 */
[----:B------:R2:W-:Y:S04]  /*d450*/  @!P3 STG.E.U8 desc[UR48][R30.64+0x68], R223 ;  /* 0x000068df1e00b986 */ /* 0x0005e8000c101130 */
[----:B------:R2:W-:Y:S02]  /*d460*/  @!P0 STG.E.U8 desc[UR48][R30.64+0x69], R7 ;  /* 0x000069071e008986 */ /* 0x0005e4000c101130 */
.L_x_257:
[----:B------:R-:W-:Y:S05]  /*d470*/  BSYNC B0 ;  /* 0x0000000000007941 */ /* 0x000fea0003800000 */
.L_x_31:
[----:B0-2---:R-:W2:Y:S04]  /*d480*/  LDL.LU R3, [R1] ;  /* 0x0000000001037983 */ /* 0x005ea80000300800 */
[----:B------:R-:W2:Y:S01]  /*d490*/  LDL.LU R2, [R1+0x4] ;  /* 0x0000040001027983 */ /* 0x000ea20000300800 */
[----:B------:R-:W-:Y:S01]  /*d4a0*/  ULDC UR12, c[0x0][0xc] ;  /* 0x00000300000c7ab9 */ /* 0x000fe20000000800 */
[----:B------:R-:W-:Y:S01]  /*d4b0*/  ULDC UR13, c[0x0][0x10] ;  /* 0x00000400000d7ab9 */ /* 0x000fe20000000800 */
[----:B----4-:R-:W2:Y:S01]  /*d4c0*/  LDC R5, c[0x0][0x14] ;  /* 0x00000500ff057b82 */ /* 0x010ea20000000800 */
[----:B------:R-:W-:Y:S01]  /*d4d0*/  UIMAD.WIDE.U32 UR12, UR12, UR13, URZ ;  /* 0x0000000d0c0c72a5 */ /* 0x000fe2000f8e003f */
[----:B-----5:R-:W-:Y:S01]  /*d4e0*/  PRMT R0, RZ, 0x7610, R0 ;  /* 0x00007610ff007816 */ /* 0x020fe20000000000 */
[----:B------:R-:W-:-:S04]  /*d4f0*/  UMOV UR42, 0xffffffff ;  /* 0xffffffff002a7882 */ /* 0x000fc80000000000 */
[----:B--2---:R-:W-:-:S04]  /*d500*/  IMAD.WIDE.U32 R2, R5, UR12, R2 ;  /* 0x0000000c05027c25 */ /* 0x004fc8000f8e0002 */
[----:B------:R-:W-:Y:S01]  /*d510*/  IMAD R5, R5, UR13, RZ ;  /* 0x0000000d05057c24 */ /* 0x000fe2000f8e02ff */
[----:B------:R-:W-:Y:S01]  /*d520*/  ULDC.64 UR12, c[0x0][0x650] ;  /* 0x00019400000c7ab9 */ /* 0x000fe20000000a00 */
[----:B------:R-:W-:Y:S01]  /*d530*/  IMAD.MOV.U32 R19, RZ, RZ, R2 ;  /* 0x000000ffff137224 */ /* 0x000fe200078e0002 */
[----:B------:R-:W-:Y:S01]  /*d540*/  ISETP.GE.U32.AND P0, PT, R2, UR12, PT ;  /* 0x0000000c02007c0c */ /* 0x000fe2000bf06070 */
[----:B------:R-:W-:Y:S02]  /*d550*/  IMAD.IADD R22, R3, 0x1, R5 ;  /* 0x0000000103167824 */ /* 0x000fe400078e0205 */
[----:B------:R-:W-:-:S03]  /*d560*/  IMAD.MOV.U32 R2, RZ, RZ, -0x1 ;  /* 0xffffffffff027424 */ /* 0x000fc600078e00ff */
[----:B------:R0:W-:Y:S01]  /*d570*/  STL [R1], R22 ;  /* 0x0000001601007387 */ /* 0x0001e20000100800 */
[----:B------:R-:W-:-:S03]  /*d580*/  ISETP.GE.U32.AND.EX P0, PT, R22, UR13, PT, P0 ;  /* 0x0000000d16007c0c */ /* 0x000fc6000bf06100 */
[----:B------:R0:W-:Y:S04]  /*d590*/  STL [R1+0x4], R19 ;  /* 0x0000041301007387 */ /* 0x0001e80000100800 */
[----:B------:R0:W-:Y:S06]  /*d5a0*/  STL [R1+0xc], R2 ;  /* 0x00000c0201007387 */ /* 0x0001ec0000100800 */
[----:B------:R-:W-:Y:S05]  /*d5b0*/  @P0 BRA `(.L_x_258) ;  /* 0x00000004006c0947 */ /* 0x000fea0003800000 */
[----:B------:R-:W2:Y:S01]  /*d5c0*/  S2R R14, SR_CTAID.X ;  /* 0x00000000000e7919 */ /* 0x000ea20000002500 */
[----:B------:R-:W4:Y:S01]  /*d5d0*/  LDC.64 R8, c[0x0][0x628] ;  /* 0x00018a00ff087b82 */ /* 0x000f220000000a00 */
[----:B------:R-:W-:Y:S01]  /*d5e0*/  ULDC UR6, c[0x0][0x150] ;  /* 0x0000540000067ab9 */ /* 0x000fe20000000800 */
[----:B------:R-:W-:Y:S01]  /*d5f0*/  IMAD.MOV.U32 R6, RZ, RZ, R19 ;  /* 0x000000ffff067224 */ /* 0x000fe200078e0013 */
[----:B------:R-:W0:Y:S01]  /*d600*/  S2R R16, SR_CTAID.Y ;  /* 0x0000000000107919 */ /* 0x000e220000002600 */
[----:B------:R-:W-:-:S04]  /*d610*/  IMAD.MOV.U32 R7, RZ, RZ, R22 ;  /* 0x000000ffff077224 */ /* 0x000fc800078e0016 */
[----:B------:R-:W0:Y:S08]  /*d620*/  LDC R17, c[0x0][0x144] ;  /* 0x00005100ff117b82 */ /* 0x000e300000000800 */
[----:B------:R-:W0:Y:S08]  /*d630*/  LDC R10, c[0x0][0x630] ;  /* 0x00018c00ff0a7b82 */ /* 0x000e300000000800 */
[----:B------:R-:W0:Y:S01]  /*d640*/  LDC.64 R12, c[0x0][0x620] ;  /* 0x00018800ff0c7b82 */ /* 0x000e220000000a00 */
[----:B----4-:R-:W-:-:S04]  /*d650*/  ISETP.NE.U32.AND P0, PT, R8, RZ, PT ;  /* 0x000000ff0800720c */ /* 0x010fc80003f05070 */
[----:B------:R-:W-:Y:S02]  /*d660*/  ISETP.NE.AND.EX P0, PT, R9, RZ, PT, P0 ;  /* 0x000000ff0900720c */ /* 0x000fe40003f05300 */
[----:B--2---:R-:W-:-:S05]  /*d670*/  I2FP.F32.U32 R0, R14 ;  /* 0x0000000e00007245 */ /* 0x004fca0000201000 */
[----:B------:R-:W-:-:S04]  /*d680*/  FMUL R0, R0, UR6 ;  /* 0x0000000600007c20 */ /* 0x000fc80008400000 */
[----:B------:R2:W4:Y:S02]  /*d690*/  F2I.U32.TRUNC.NTZ R15, R0 ;  /* 0x00000000000f7305 */ /* 0x000524000020f000 */
[----:B------:R-:W-:Y:S05]  /*d6a0*/  @!P0 BRA `(.L_x_259) ;  /* 0x0000000000288947 */ /* 0x000fea0003800000 */
[----:B--2---:R-:W2:Y:S02]  /*d6b0*/  LDC R0, c[0x0][0x634] ;  /* 0x00018d00ff007b82 */ /* 0x004ea40000000800 */
[----:B--2---:R-:W-:-:S05]  /*d6c0*/  IADD3 R7, P0, R19, R0, RZ ;  /* 0x0000000013077210 */ /* 0x004fca0007f1e0ff */
[----:B------:R-:W-:-:S04]  /*d6d0*/  IMAD.X R11, RZ, RZ, R22, P0 ;  /* 0x000000ffff0b7224 */ /* 0x000fc800000e0616 */
[----:B0-----:R-:W-:-:S04]  /*d6e0*/  IMAD.WIDE.U32 R2, R11, R8, RZ ;  /* 0x000000080b027225 */ /* 0x001fc800078e00ff */
[----:B------:R-:W-:-:S04]  /*d6f0*/  IMAD.WIDE.U32 R4, P0, R7, R9, R2 ;  /* 0x0000000907047225 */ /* 0x000fc80007800002 */
[----:B------:R-:W-:-:S04]  /*d700*/  IMAD.WIDE.U32 R2, R7, R8, RZ ;  /* 0x0000000807027225 */ /* 0x000fc800078e00ff */
[----:B------:R-:W-:Y:S01]  /*d710*/  IMAD.X R7, RZ, RZ, RZ, P0 ;  /* 0x000000ffff077224 */ /* 0x000fe200000e06ff */
[----:B------:R-:W-:Y:S01]  /*d720*/  IADD3 RZ, P0, R3, R4, RZ ;  /* 0x0000000403ff7210 */ /* 0x000fe20007f1e0ff */
[----:B------:R-:W-:-:S04]  /*d730*/  IMAD.MOV.U32 R6, RZ, RZ, R5 ;  /* 0x000000ffff067224 */ /* 0x000fc800078e0005 */
[----:B------:R-:W-:-:S08]  /*d740*/  IMAD.WIDE.U32.X R6, R11, R9, R6, P0 ;  /* 0x000000090b067225 */ /* 0x000fd000000e0406 */
.L_x_259:
[-CC-:B01----:R-:W-:Y:S01]  /*d750*/  SHF.R.U64 R24, R6, R10.reuse, R7.reuse ;  /* 0x0000000a06187219 */ /* 0x183fe20000001207 */
[----:B------:R-:W0:Y:S01]  /*d760*/  LDC.64 R20, c[0x0][0x640] ;  /* 0x00019000ff147b82 */ /* 0x000e220000000a00 */
[----:B--2---:R-:W-:Y:S01]  /*d770*/  SHF.R.U32.HI R0, RZ, R10, R7 ;  /* 0x0000000aff007219 */ /* 0x004fe20000011607 */
[----:B------:R-:W-:Y:S01]  /*d780*/  IMAD.MOV.U32 R2, RZ, RZ, R19 ;  /* 0x000000ffff027224 */ /* 0x000fe200078e0013 */
[----:B------:R-:W-:Y:S01]  /*d790*/  IADD3 R5, P0, RZ, -R24, RZ ;  /* 0x80000018ff057210 */ /* 0x000fe20007f1e0ff */
[----:B----4-:R-:W-:Y:S01]  /*d7a0*/  IMAD.MOV R15, RZ, RZ, -R15 ;  /* 0x000000ffff0f7224 */ /* 0x010fe200078e0a0f */
[----:B------:R-:W-:Y:S01]  /*d7b0*/  ULDC UR6, c[0x0][0x154] ;  /* 0x0000550000067ab9 */ /* 0x000fe20000000800 */
[----:B------:R-:W-:Y:S02]  /*d7c0*/  IMAD.MOV.U32 R7, RZ, RZ, 0x1 ;  /* 0x00000001ff077424 */ /* 0x000fe400078e00ff */
[----:B------:R-:W1:Y:S01]  /*d7d0*/  LDC R4, c[0x0][0x618] ;  /* 0x00018600ff047b82 */ /* 0x000e620000000800 */
[----:B------:R-:W-:-:S02]  /*d7e0*/  IMAD.X R3, RZ, RZ, ~R0, P0 ;  /* 0x000000ffff037224 */ /* 0x000fc400000e0e00 */
[----:B------:R-:W-:Y:S02]  /*d7f0*/  IMAD R15, R17, R15, R14 ;  /* 0x0000000f110f7224 */ /* 0x000fe400078e020e */
[-C--:B------:R-:W-:Y:S02]  /*d800*/  IMAD R0, R3, R12.reuse, RZ ;  /* 0x0000000c03007224 */ /* 0x080fe400078e02ff */
[----:B------:R-:W-:Y:S01]  /*d810*/  IMAD.MOV.U32 R3, RZ, RZ, R22 ;  /* 0x000000ffff037224 */ /* 0x000fe200078e0016 */
[----:B------:R-:W2:Y:S01]  /*d820*/  LDC R6, c[0x0][0x608] ;  /* 0x00018200ff067b82 */ /* 0x000ea20000000800 */
[----:B------:R-:W-:-:S04]  /*d830*/  IMAD.WIDE.U32 R2, R5, R12, R2 ;  /* 0x0000000c05027225 */ /* 0x000fc800078e0002 */
[----:B------:R-:W-:-:S03]  /*d840*/  IMAD R5, R5, R13, R0 ;  /* 0x0000000d05057224 */ /* 0x000fc600078e0200 */
[----:B------:R-:W4:Y:S01]  /*d850*/  LDC R18, c[0x0][0x658] ;  /* 0x00019600ff127b82 */ /* 0x000f220000000800 */
[----:B------:R-:W-:Y:S01]  /*d860*/  I2FP.F32.U32 R0, R16 ;  /* 0x0000001000007245 */ /* 0x000fe20000201000 */
[----:B------:R-:W-:Y:S01]  /*d870*/  IMAD.IADD R3, R3, 0x1, R5 ;  /* 0x0000000103037824 */ /* 0x000fe200078e0205 */
[----:B0-----:R-:W-:Y:S01]  /*d880*/  ISETP.NE.U32.AND P0, PT, R20, RZ, PT ;  /* 0x000000ff1400720c */ /* 0x001fe20003f05070 */
[----:B------:R-:W-:Y:S02]  /*d890*/  IMAD.MOV.U32 R5, RZ, RZ, -0x1 ;  /* 0xffffffffff057424 */ /* 0x000fe400078e00ff */
[----:B------:R-:W-:Y:S02]  /*d8a0*/  FMUL R0, R0, UR6 ;  /* 0x0000000600007c20 */ /* 0x000fe40008400000 */
[----:B------:R-:W0:Y:S01]  /*d8b0*/  LDC R13, c[0x0][0x148] ;  /* 0x00005200ff0d7b82 */ /* 0x000e220000000800 */
[----:B-1----:R-:W-:Y:S01]  /*d8c0*/  SHF.R.U64 R10, R2, R4, R3 ;  /* 0x00000004020a7219 */ /* 0x002fe20000001203 */
[----:B------:R1:W0:Y:S01]  /*d8d0*/  F2I.U32.TRUNC.NTZ R12, R0 ;  /* 0x00000000000c7305 */ /* 0x000222000020f000 */
[----:B------:R-:W-:-:S02]  /*d8e0*/  ISETP.NE.AND.EX P0, PT, R21, RZ, PT, P0 ;  /* 0x000000ff1500720c */ /* 0x000fc40003f05300 */
[----:B------:R-:W-:-:S03]  /*d8f0*/  SHF.R.U32.HI R3, RZ, R4, R3 ;  /* 0x00000004ff037219 */ /* 0x000fc60000011603 */
[----:B------:R-:W0:Y:S01]  /*d900*/  LDC R14, c[0x0][0x600] ;  /* 0x00018000ff0e7b82 */ /* 0x000e220000000800 */
[-CC-:B--2---:R-:W-:Y:S02]  /*d910*/  SHF.R.U64 R8, R10, R6.reuse, R3.reuse ;  /* 0x000000060a087219 */ /* 0x184fe40000001203 */
[----:B------:R-:W-:-:S05]  /*d920*/  SHF.R.U32.HI R3, RZ, R6, R3 ;  /* 0x00000006ff037219 */ /* 0x000fca0000011603 */
[----:B------:R-:W2:Y:S01]  /*d930*/  LDC R19, c[0x0][0x648] ;  /* 0x00019200ff137b82 */ /* 0x000ea20000000800 */
[-CC-:B----4-:R-:W-:Y:S02]  /*d940*/  SHF.R.U64 R11, R8, R18.reuse, R3.reuse ;  /* 0x00000012080b7219 */ /* 0x190fe40000001203 */
[-C--:B------:R-:W-:Y:S02]  /*d950*/  SHF.L.U32 R5, R5, R18.reuse, RZ ;  /* 0x0000001205057219 */ /* 0x080fe400000006ff */
[-C--:B------:R-:W-:Y:S01]  /*d960*/  SHF.R.U32.HI R3, RZ, R18.reuse, R3 ;  /* 0x00000012ff037219 */ /* 0x080fe20000011603 */
[----:B------:R-:W-:Y:S01]  /*d970*/  IMAD.MOV.U32 R2, RZ, RZ, R11 ;  /* 0x000000ffff027224 */ /* 0x000fe200078e000b */
[----:B------:R-:W-:Y:S01]  /*d980*/  SHF.L.U32 R40, R7, R18, RZ ;  /* 0x0000001207287219 */ /* 0x000fe200000006ff */
[----:B------:R-:W4:Y:S01]  /*d990*/  LDC R22, c[0x0][0x638] ;  /* 0x00018e00ff167b82 */ /* 0x000f220000000800 */
[----:B------:R-:W-:-:S07]  /*d9a0*/  LOP3.LUT R17, RZ, R5, RZ, 0x33, !PT ;  /* 0x00000005ff117212 */ /* 0x000fce00078e33ff */
[----:B------:R-:W0:Y:S01]  /*d9b0*/  LDC R23, c[0x0][0x610] ;  /* 0x00018400ff177b82 */ /* 0x000e220000000800 */
[----:B-1----:R-:W-:Y:S05]  /*d9c0*/  @!P0 BRA `(.L_x_260) ;  /* 0x0000000000288947 */ /* 0x002fea0003800000 */
        /* <DEDUP_REMOVED lines=10> */
.L_x_260:
[----:B--2---:R-:W-:Y:S01]  /*da70*/  SHF.R.U64 R0, R2, R19, R3 ;  /* 0x0000001302007219 */ /* 0x004fe20000001203 */
[----:B0-----:R-:W-:Y:S01]  /*da80*/  VIADD R3, R14, 0xffffffff ;  /* 0xffffffff0e037836 */ /* 0x001fe20000000000 */
[----:B------:R-:W-:Y:S01]  /*da90*/  LOP3.LUT R5, R8, R17, RZ, 0xc0, !PT ;  /* 0x0000001108057212 */ /* 0x000fe200078ec0ff */
[----:B------:R-:W-:Y:S01]  /*daa0*/  IMAD.MOV R12, RZ, RZ, -R12 ;  /* 0x000000ffff0c7224 */ /* 0x000fe200078e0a0c */
[----:B------:R-:W-:Y:S01]  /*dab0*/  R2UR UR42, R24 ;  /* 0x00000000182a72ca */ /* 0x000fe200000e0000 */
[----:B------:R-:W-:Y:S01]  /*dac0*/  IMAD.MOV R2, RZ, RZ, -R0 ;  /* 0x000000ffff027224 */ /* 0x000fe200078e0a00 */
[----:B------:R-:W-:Y:S01]  /*dad0*/  LOP3.LUT R3, R10, R3, RZ, 0xc0, !PT ;  /* 0x000000030a037212 */ /* 0x000fe200078ec0ff */
[----:B------:R-:W-:Y:S02]  /*dae0*/  IMAD R40, R40, R0, R5 ;  /* 0x0000000028287224 */ /* 0x000fe400078e0205 */
[----:B------:R-:W-:Y:S02]  /*daf0*/  @P4 IMAD R15, R13, R12, R16 ;  /* 0x0000000c0d0f4224 */ /* 0x000fe400078e0210 */
[----:B----4-:R-:W-:-:S02]  /*db00*/  IMAD R0, R2, R22, R11 ;  /* 0x0000001602007224 */ /* 0x010fc400078e020b */
[----:B------:R-:W-:Y:S02]  /*db10*/  IMAD R40, R40, R23, R15 ;  /* 0x0000001728287224 */ /* 0x000fe400078e020f */
[----:B------:R-:W-:Y:S02]  /*db20*/  IMAD R3, R0, R14, R3 ;  /* 0x0000000e00037224 */ /* 0x000fe400078e0203 */
[----:B------:R-:W-:-:S03]  /*db30*/  IMAD.MOV.U32 R0, RZ, RZ, 0x1 ;  /* 0x00000001ff007424 */ /* 0x000fc600078e00ff */
[----:B------:R-:W-:Y:S02]  /*db40*/  SEL R2, R3, R40, !P4 ;  /* 0x0000002803027207 */ /* 0x000fe40006000000 */
[----:B------:R-:W-:-:S03]  /*db50*/  SEL R40, R40, R3, !P4 ;  /* 0x0000000328287207 */ /* 0x000fc60006000000 */
[----:B------:R2:W-:Y:S04]  /*db60*/  STL [R1+0xc], R2 ;  /* 0x00000c0201007387 */ /* 0x0005e80000100800 */
.L_x_258:
[----:B------:R4:W-:Y:S01]  /*db70*/  STL [R1+0x8], R40 ;  /* 0x0000082801007387 */ /* 0x0009e20000100800 */
[----:B------:R-:W-:-:S13]  /*db80*/  LOP3.LUT P0, RZ, R0, 0xff, RZ, 0xc0, !PT ;  /* 0x000000ff00ff7812 */ /* 0x000fda000780c0ff */
[----:B----4-:R-:W-:Y:S05]  /*db90*/  @P0 BRA `(.L_x_261) ;  /* 0xffffff3400280947 */ /* 0x010fea000383ffff */
[----:B------:R-:W-:Y:S05]  /*dba0*/  EXIT ;  /* 0x000000000000794d */ /* 0x000fea0003800000 */
.L_x_3:
[----:B------:R-:W2:Y:S01]  /*dbb0*/  LDL R16, [R1+0x4] ;  /* 0x0000040001107983 */ /* 0x000ea20000100800 */
[----:B------:R-:W-:-:S03]  /*dbc0*/  ULDC.64 UR4, c[0x0][0x650] ;  /* 0x0001940000047ab9 */ /* 0x000fc60000000a00 */
[----:B------:R-:W3:Y:S01]  /*dbd0*/  LDL R17, [R1] ;  /* 0x0000000001117983 */ /* 0x000ee20000100800 */
[----:B------:R-:W-:Y:S01]  /*dbe0*/  PRMT R4, RZ, 0x7610, R4 ;  /* 0x00007610ff047816 */ /* 0x000fe20000000004 */
[----:B------:R-:W-:Y:S02]  /*dbf0*/  IMAD.MOV.U32 R5, RZ, RZ, -0x1 ;  /* 0xffffffffff057424 */ /* 0x000fe400078e00ff */
[----:B------:R-:W-:Y:S02]  /*dc00*/  IMAD.MOV.U32 R6, RZ, RZ, -0x1 ;  /* 0xffffffffff067424 */ /* 0x000fe400078e00ff */
[----:B------:R-:W-:Y:S01]  /*dc10*/  IMAD.MOV.U32 R11, RZ, RZ, -0x1 ;  /* 0xffffffffff0b7424 */ /* 0x000fe200078e00ff */
[----:B--2---:R-:W-:-:S04]  /*dc20*/  ISETP.GE.U32.AND P0, PT, R16, UR4, PT ;  /* 0x0000000410007c0c */ /* 0x004fc8000bf06070 */
[----:B---3--:R-:W-:-:S13]  /*dc30*/  ISETP.GE.U32.AND.EX P0, PT, R17, UR5, PT, P0 ;  /* 0x0000000511007c0c */ /* 0x008fda000bf06100 */
[----:B------:R-:W-:Y:S05]  /*dc40*/  @P0 BRA `(.L_x_262) ;  /* 0x00000004005c0947 */ /* 0x000fea0003800000 */
        /* <DEDUP_REMOVED lines=18> */
.L_x_263:
[-CC-:B------:R-:W-:Y:S01]  /*dd70*/  SHF.R.U64 R11, R8, R12.reuse, R9.reuse ;  /* 0x0000000c080b7219 */ /* 0x180fe20000001209 */
[----:B------:R-:W0:Y:S01]  /*dd80*/  LDC.64 R20, c[0x0][0x640] ;  /* 0x00019000ff147b82 */ /* 0x000e220000000a00 */
[----:B------:R-:W-:Y:S01]  /*dd90*/  SHF.R.U32.HI R3, RZ, R12, R9 ;  /* 0x0000000cff037219 */ /* 0x000fe20000011609 */
[----:B------:R-:W-:Y:S01]  /*dda0*/  ULDC UR4, c[0x0][0x150] ;  /* 0x0000540000047ab9 */ /* 0x000fe20000000800 */
[----:B------:R-:W-:Y:S01]  /*ddb0*/  IADD3 R7, P0, RZ, -R11, RZ ;  /* 0x8000000bff077210 */ /* 0x000fe20007f1e0ff */
[----:B------:R-:W-:Y:S01]  /*ddc0*/  IMAD.MOV.U32 R4, RZ, RZ, R16 ;  /* 0x000000ffff047224 */ /* 0x000fe200078e0010 */
[----:B------:R-:W-:Y:S01]  /*ddd0*/  I2FP.F32.U32 R6, R2 ;  /* 0x0000000200067245 */ /* 0x000fe20000201000 */
[----:B------:R-:W-:Y:S02]  /*dde0*/  IMAD.MOV.U32 R5, RZ, RZ, R17 ;  /* 0x000000ffff057224 */ /* 0x000fe400078e0011 */
[----:B------:R-:W1:Y:S01]  /*ddf0*/  LDC R10, c[0x0][0x618] ;  /* 0x00018600ff0a7b82 */ /* 0x000e620000000800 */
[----:B------:R-:W-:-:S02]  /*de00*/  IMAD.X R3, RZ, RZ, ~R3, P0 ;  /* 0x000000ffff037224 */ /* 0x000fc400000e0e03 */
[----:B------:R-:W-:Y:S01]  /*de10*/  FMUL R9, R6, UR4 ;  /* 0x0000000406097c20 */ /* 0x000fe20008400000 */
[----:B------:R-:W-:Y:S01]  /*de20*/  IMAD.WIDE.U32 R4, R7, R14, R4 ;  /* 0x0000000e07047225 */ /* 0x000fe200078e0004 */
[----:B------:R-:W-:-:S03]  /*de30*/  ULDC UR4, c[0x0][0x154] ;  /* 0x0000550000047ab9 */ /* 0x000fc60000000800 */
[----:B------:R-:W-:Y:S01]  /*de40*/  IMAD R6, R3, R14, RZ ;  /* 0x0000000e03067224 */ /* 0x000fe200078e02ff */
[----:B------:R-:W2:Y:S01]  /*de50*/  LDC R13, c[0x0][0x144] ;  /* 0x00005100ff0d7b82 */ /* 0x000ea20000000800 */
[----:B------:R-:W3:Y:S02]  /*de60*/  F2I.U32.TRUNC.NTZ R9, R9 ;  /* 0x0000000900097305 */ /* 0x000ee4000020f000 */
[----:B------:R-:W-:Y:S02]  /*de70*/  IMAD R3, R7, R15, R6 ;  /* 0x0000000f07037224 */ /* 0x000fe400078e0206 */
[----:B------:R-:W-:Y:S02]  /*de80*/  IMAD.MOV.U32 R6, RZ, RZ, -0x1 ;  /* 0xffffffffff067424 */ /* 0x000fe400078e00ff */
[----:B------:R-:W-:Y:S01]  /*de90*/  IMAD.IADD R3, R5, 0x1, R3 ;  /* 0x0000000105037824 */ /* 0x000fe200078e0203 */
[----:B------:R-:W4:Y:S01]  /*dea0*/  LDC R12, c[0x0][0x608] ;  /* 0x00018200ff0c7b82 */ /* 0x000f220000000800 */
[----:B------:R-:W-:-:S02]  /*deb0*/  I2FP.F32.U32 R5, R0 ;  /* 0x0000000000057245 */ /* 0x000fc40000201000 */
[----:B0-----:R-:W-:-:S03]  /*dec0*/  ISETP.NE.U32.AND P0, PT, R20, RZ, PT ;  /* 0x000000ff1400720c */ /* 0x001fc60003f05070 */
[----:B------:R-:W-:Y:S01]  /*ded0*/  FMUL R5, R5, UR4 ;  /* 0x0000000405057c20 */ /* 0x000fe20008400000 */
[----:B------:R-:W-:Y:S01]  /*dee0*/  ISETP.NE.AND.EX P0, PT, R21, RZ, PT, P0 ;  /* 0x000000ff1500720c */ /* 0x000fe20003f05300 */
[----:B------:R-:W0:Y:S01]  /*def0*/  LDC R7, c[0x0][0x658] ;  /* 0x00019600ff077b82 */ /* 0x000e220000000800 */
[-C--:B-1----:R-:W-:Y:S01]  /*df00*/  SHF.R.U64 R8, R4, R10.reuse, R3 ;  /* 0x0000000a04087219 */ /* 0x082fe20000001203 */
[----:B---3--:R-:W-:Y:S01]  /*df10*/  IMAD.MOV R4, RZ, RZ, -R9 ;  /* 0x000000ffff047224 */ /* 0x008fe200078e0a09 */
[----:B------:R-:W-:Y:S02]  /*df20*/  SHF.R.U32.HI R3, RZ, R10, R3 ;  /* 0x0000000aff037219 */ /* 0x000fe40000011603 */
[----:B------:R1:W3:Y:S03]  /*df30*/  F2I.U32.TRUNC.NTZ R10, R5 ;  /* 0x00000005000a7305 */ /* 0x0002e6000020f000 */
[----:B------:R-:W1:Y:S01]  /*df40*/  LDC R17, c[0x0][0x148] ;  /* 0x00005200ff117b82 */ /* 0x000e620000000800 */
[----:B--2---:R-:W-:-:S02]  /*df50*/  IMAD R19, R13, R4, R2 ;  /* 0x000000040d137224 */ /* 0x004fc400078e0202 */
[----:B------:R-:W-:-:S05]  /*df60*/  IMAD.MOV.U32 R4, RZ, RZ, 0x1 ;  /* 0x00000001ff047424 */ /* 0x000fca00078e00ff */
[----:B------:R-:W2:Y:S01]  /*df70*/  LDC R14, c[0x0][0x600] ;  /* 0x00018000ff0e7b82 */ /* 0x000ea20000000800 */
[-CC-:B----4-:R-:W-:Y:S02]  /*df80*/  SHF.R.U64 R13, R8, R12.reuse, R3.reuse ;  /* 0x0000000c080d7219 */ /* 0x190fe40000001203 */
[----:B------:R-:W-:-:S05]  /*df90*/  SHF.R.U32.HI R2, RZ, R12, R3 ;  /* 0x0000000cff027219 */ /* 0x000fca0000011603 */
[----:B------:R-:W4:Y:S01]  /*dfa0*/  LDC R16, c[0x0][0x648] ;  /* 0x00019200ff107b82 */ /* 0x000f220000000800 */
[-CC-:B0-----:R-:W-:Y:S02]  /*dfb0*/  SHF.R.U64 R15, R13, R7.reuse, R2.reuse ;  /* 0x000000070d0f7219 */ /* 0x181fe40000001202 */
[-C--:B------:R-:W-:Y:S02]  /*dfc0*/  SHF.L.U32 R6, R6, R7.reuse, RZ ;  /* 0x0000000706067219 */ /* 0x080fe400000006ff */
[-C--:B------:R-:W-:Y:S01]  /*dfd0*/  SHF.R.U32.HI R3, RZ, R7.reuse, R2 ;  /* 0x00000007ff037219 */ /* 0x080fe20000011602 */
[----:B------:R-:W-:Y:S01]  /*dfe0*/  IMAD.MOV.U32 R2, RZ, RZ, R15 ;  /* 0x000000ffff027224 */ /* 0x000fe200078e000f */
[----:B------:R-:W-:Y:S01]  /*dff0*/  SHF.L.U32 R12, R4, R7, RZ ;  /* 0x00000007040c7219 */ /* 0x000fe200000006ff */
[----:B------:R-:W0:Y:S01]  /*e000*/  LDC R18, c[0x0][0x638] ;  /* 0x00018e00ff127b82 */ /* 0x000e220000000800 */
[----:B------:R-:W-:-:S07]  /*e010*/  LOP3.LUT R22, RZ, R6, RZ, 0x33, !PT ;  /* 0x00000006ff167212 */ /* 0x000fce00078e33ff */
        /* <DEDUP_REMOVED lines=12> */
.L_x_264:
[----:B----4-:R-:W-:Y:S01]  /*e0e0*/  SHF.R.U64 R3, R2, R16, R3 ;  /* 0x0000001002037219 */ /* 0x010fe20000001203 */
[----:B--2---:R-:W-:Y:S01]  /*e0f0*/  VIADD R5, R14, 0xffffffff ;  /* 0xffffffff0e057836 */ /* 0x004fe20000000000 */
[----:B------:R-:W-:Y:S01]  /*e100*/  LOP3.LUT R2, R13, R22, RZ, 0xc0, !PT ;  /* 0x000000160d027212 */ /* 0x000fe200078ec0ff */
[----:B------:R-:W-:Y:S02]  /*e110*/  IMAD.MOV R10, RZ, RZ, -R10 ;  /* 0x000000ffff0a7224 */ /* 0x000fe400078e0a0a */
[----:B------:R-:W-:Y:S02]  /*e120*/  IMAD.MOV R4, RZ, RZ, -R3 ;  /* 0x000000ffff047224 */ /* 0x000fe400078e0a03 */
[----:B------:R-:W-:Y:S01]  /*e130*/  IMAD R2, R12, R3, R2 ;  /* 0x000000030c027224 */ /* 0x000fe200078e0202 */
[----:B------:R-:W-:Y:S01]  /*e140*/  LOP3.LUT R3, R8, R5, RZ, 0xc0, !PT ;  /* 0x0000000508037212 */ /* 0x000fe200078ec0ff */
[----:B------:R-:W-:Y:S02]  /*e150*/  @P4 IMAD R19, R17, R10, R0 ;  /* 0x0000000a11134224 */ /* 0x000fe400078e0200 */
[----:B0-----:R-:W-:-:S02]  /*e160*/  IMAD R0, R4, R18, R15 ;  /* 0x0000001204007224 */ /* 0x001fc400078e020f */
[----:B------:R-:W-:Y:S02]  /*e170*/  IMAD R5, R2, R23, R19 ;  /* 0x0000001702057224 */ /* 0x000fe400078e0213 */
[----:B------:R-:W-:Y:S02]  /*e180*/  IMAD R0, R0, R14, R3 ;  /* 0x0000000e00007224 */ /* 0x000fe400078e0203 */
[----:B------:R-:W-:-:S03]  /*e190*/  IMAD.MOV.U32 R4, RZ, RZ, 0x1 ;  /* 0x00000001ff047424 */ /* 0x000fc600078e00ff */
[----:B------:R-:W-:Y:S02]  /*e1a0*/  SEL R6, R0, R5, !P4 ;  /* 0x0000000500067207 */ /* 0x000fe40006000000 */
[----:B------:R-:W-:-:S07]  /*e1b0*/  SEL R5, R5, R0, !P4 ;  /* 0x0000000005057207 */ /* 0x000fce0006000000 */
.L_x_262:
[----:B------:R-:W-:-:S08]  /*e1c0*/  NOP ;  /* 0x0000000000007918 */ /* 0x000fd00000000000 */
[----:B------:R-:W0:-:S00]  /*e1d0*/  USETMAXREG.DEALLOC.CTAPOOL 0x28 ;  /* 0x00000028000079c8 */ /* 0x000e0000080e0500 */
[----:B------:R-:W-:-:S13]  /*e1e0*/  ISETP.NE.AND P0, PT, RZ, UR6, PT ;  /* 0x00000006ff007c0c */ /* 0x000fda000bf05270 */
[----:B------:R-:W-:Y:S05]  /*e1f0*/  @P0 EXIT ;  /* 0x000000000000094d */ /* 0x000fea0003800000 */
[----:B0-----:R-:W-:Y:S01]  /*e200*/  LOP3.LUT P0, RZ, R4, 0xff, RZ, 0xc0, !PT ;  /* 0x000000ff04ff7812 */ /* 0x001fe2000780c0ff */
[----:B------:R-:W-:Y:S02]  /*e210*/  IMAD.MOV.U32 R0, RZ, RZ, 0x1 ;  /* 0x00000001ff007424 */ /* 0x000fe400078e00ff */
[----:B------:R-:W-:-:S10]  /*e220*/  IMAD.MOV.U32 R8, RZ, RZ, RZ ;  /* 0x000000ffff087224 */ /* 0x000fd400078e00ff */
[----:B------:R-:W-:Y:S05]  /*e230*/  @!P0 BRA `(.L_x_265) ;  /* 0x0000000c00508947 */ /* 0x000fea0003800000 */
[----:B------:R-:W0:Y:S01]  /*e240*/  S2R R2, SR_TID.X ;  /* 0x0000000000027919 */ /* 0x000e220000002100 */
[----:B------:R-:W-:Y:S01]  /*e250*/  ULDC UR4, c[0x0][0x28c] ;  /* 0x0000a30000047ab9 */ /* 0x000fe20000000800 */
[----:B------:R-:W-:Y:S01]  /*e260*/  ULDC UR5, c[0x0][0x600] ;  /* 0x0001800000057ab9 */ /* 0x000fe20000000800 */
[----:B------:R-:W-:Y:S01]  /*e270*/  UIADD3 UR11, UR4, 0x7f, URZ ;  /* 0x0000007f040b7890 */ /* 0x000fe2000fffe03f */
[----:B------:R-:W-:Y:S01]  /*e280*/  BSSY B0, `(.L_x_265) ;  /* 0x00000cf000007945 */ /* 0x000fe20003800000 */
[----:B------:R-:W-:Y:S01]  /*e290*/  ULDC UR6, c[0x0][0x658] ;  /* 0x0001960000067ab9 */ /* 0x000fe20000000800 */
[----:B------:R-:W-:Y:S01]  /*e2a0*/  UMOV UR9, 0xffffffff ;  /* 0xffffffff00097882 */ /* 0x000fe20000000000 */
[----:B------:R-:W-:Y:S01]  /*e2b0*/  UMOV UR12, 0x1 ;  /* 0x00000001000c7882 */ /* 0x000fe20000000000 */
[----:B------:R-:W-:Y:S01]  /*e2c0*/  UIADD3 UR4, UR5, -0x1, URZ ;  /* 0xffffffff05047890 */ /* 0x000fe2000fffe03f */
[----:B------:R-:W-:Y:S01]  /*e2d0*/  IMAD.MOV.U32 R9, RZ, RZ, 0x1 ;  /* 0x00000001ff097424 */ /* 0x000fe200078e00ff */
[----:B------:R-:W-:Y:S01]  /*e2e0*/  USHF.L.U32 UR10, UR9, UR6, URZ ;  /* 0x00000006090a7299 */ /* 0x000fe2000800063f */
[----:B------:R-:W-:Y:S01]  /*e2f0*/  IMAD.MOV.U32 R0, RZ, RZ, 0x1 ;  /* 0x00000001ff007424 */ /* 0x000fe200078e00ff */
[----:B------:R-:W-:Y:S01]  /*e300*/  USHF.L.U32 UR5, UR12, UR6, URZ ;  /* 0x000000060c057299 */ /* 0x000fe2000800063f */
[----:B------:R-:W-:Y:S01]  /*e310*/  IMAD.MOV.U32 R8, RZ, RZ, RZ ;  /* 0x000000ffff087224 */ /* 0x000fe200078e00ff */
[----:B------:R-:W-:Y:S01]  /*e320*/  USHF.R.S32.HI UR12, URZ, 0x1f, UR11 ;  /* 0x0000001f3f0c7899 */ /* 0x000fe2000801140b */
[----:B------:R-:W-:Y:S01]  /*e330*/  ULDC UR8, c[0x0][0xc] ;  /* 0x0000030000087ab9 */ /* 0x000fe20000000800 */
[----:B------:R-:W-:-:S02]  /*e340*/  ULDC UR9, c[0x0][0x10] ;  /* 0x0000040000097ab9 */ /* 0x000fc40000000800 */
[----:B------:R-:W-:Y:S02]  /*e350*/  ULEA.HI UR12, UR12, UR11, URZ, 0x7 ;  /* 0x0000000b0c0c7291 */ /* 0x000fe4000f8f383f */
[----:B------:R-:W-:Y:S02]  /*e360*/  UIMAD.WIDE.U32 UR8, UR8, UR9, URZ ;  /* 0x00000009080872a5 */ /* 0x000fe4000f8e003f */
[----:B------:R-:W-:Y:S02]  /*e370*/  ULOP3.LUT UR6, URZ, UR10, URZ, 0x33, !UPT ;  /* 0x0000000a3f067292 */ /* 0x000fe4000f8e333f */
[----:B------:R-:W-:Y:S01]  /*e380*/  USHF.R.S32.HI UR19, URZ, 0x7, UR12 ;  /* 0x000000073f137899 */ /* 0x000fe2000801140c */
[----:B------:R-:W-:Y:S01]  /*e390*/  ULDC UR10, c[0x0][0x14] ;  /* 0x00000500000a7ab9 */ /* 0x000fe20000000800 */
[----:B------:R-:W-:Y:S02]  /*e3a0*/  ULOP3.LUT UR26, UR7, 0x2, URZ, 0xfc, !UPT ;  /* 0x00000002071a7892 */ /* 0x000fe4000f8efc3f */
[----:B------:R-:W-:-:S02]  /*e3b0*/  UIMAD.WIDE.U32 UR22, UR8, UR10, URZ ;  /* 0x0000000a081672a5 */ /* 0x000fc4000f8e003f */
[----:B------:R-:W-:Y:S01]  /*e3c0*/  UIMAD UR13, UR9, UR10, URZ ;  /* 0x0000000a090d72a4 */ /* 0x000fe2000f8e023f */
[C---:B0-----:R-:W-:Y:S01]  /*e3d0*/  LOP3.LUT P2, RZ, R2.reuse, 0x7f, RZ, 0xc0, !PT ;  /* 0x0000007f02ff7812 */ /* 0x041fe2000784c0ff */
[----:B------:R-:W-:Y:S01]  /*e3e0*/  UIADD3 UR27, UR19, 0x1, URZ ;  /* 0x00000001131b7890 */ /* 0x000fe2000fffe03f */
[----:B------:R-:W-:Y:S01]  /*e3f0*/  LOP3.LUT P0, RZ, R2, 0x1f, RZ, 0xc0, !PT ;  /* 0x0000001f02ff7812 */ /* 0x000fe2000780c0ff */
[----:B------:R-:W-:Y:S01]  /*e400*/  UIADD3 UR13, UR23, UR13, URZ ;  /* 0x0000000d170d7290 */ /* 0x000fe2000fffe03f */
[----:B------:R-:W-:Y:S02]  /*e410*/  ULDC.64 UR24, c[0x0][0x198] ;  /* 0x0000660000187ab9 */ /* 0x000fe40000000a00 */
[----:B------:R-:W-:-:S13]  /*e420*/  PLOP3.LUT P0, PT, P0, P2, PT, 0x8a, 0x0 ;  /* 0x000000000000781c */ /* 0x000fda0000705172 */
.L_x_277:
[----:B------:R-:W-:-:S03]  /*e430*/  UMOV UR8, 0xffffffff ;  /* 0xffffffff00087882 */ /* 0x000fc60000000000 */
[----:B------:R-:W-:Y:S05]  /*e440*/  BRA.DIV UR8, `(.L_x_266) ;  /* 0x0000000e08e47947 */ /* 0x000fea000b800000 */
[----:B------:R-:W-:-:S13]  /*e450*/  ELECT P1, URZ, PT ;  /* 0x00000000003f782f */ /* 0x000fda0003820000 */
.L_x_289:
[----:B------:R-:W0:Y:S01]  /*e460*/  LDC R2, c[0x0][0x28c] ;  /* 0x0000a300ff027b82 */ /* 0x000e220000000800 */
[----:B------:R-:W-:Y:S01]  /*e470*/  BSSY B1, `(.L_x_267) ;  /* 0x0000038000017945 */ /* 0x000fe20003800000 */
[----:B0-----:R-:W-:-:S13]  /*e480*/  ISETP.LT.OR P1, PT, R2, 0x1, !P1 ;  /* 0x000000010200780c */ /* 0x001fda0004f21670 */
[----:B------:R-:W-:Y:S05]  /*e490*/  @P1 BRA `(.L_x_268) ;  /* 0x0000000000d41947 */ /* 0x000fea0003800000 */
[----:B------:R-:W-:Y:S02]  /*e4a0*/  IMAD R6, R6, 0x70, RZ ;  /* 0x0000007006067824 */ /* 0x000fe400078e02ff */
[----:B------:R-:W-:Y:S02]  /*e4b0*/  IMAD R7, R5, 0xc0, RZ ;  /* 0x000000c005077824 */ /* 0x000fe400078e02ff */
[----:B------:R-:W-:Y:S02]  /*e4c0*/  IMAD.MOV.U32 R12, RZ, RZ, RZ ;  /* 0x000000ffff0c7224 */ /* 0x000fe400078e00ff */
[----:B------:R-:W-:Y:S02]  /*e4d0*/  IMAD.U32 R14, RZ, RZ, UR27 ;  /* 0x0000001bff0e7e24 */ /* 0x000fe4000f8e00ff */
[----:B------:R-:W-:Y:S02]  /*e4e0*/  IMAD.MOV.U32 R2, RZ, RZ, R0 ;  /* 0x000000ffff027224 */ /* 0x000fe400078e0000 */
[----:B------:R-:W-:-:S07]  /*e4f0*/  IMAD.MOV.U32 R3, RZ, RZ, R8 ;  /* 0x000000ffff037224 */ /* 0x000fce00078e0008 */
.L_x_272:
[----:B------:R-:W0:Y:S01]  /*e500*/  S2R R5, SR_CgaCtaId ;  /* 0x0000000000057919 */ /* 0x000e220000008800 */
[----:B------:R-:W-:-:S04]  /*e510*/  MOV R4, 0x400 ;  /* 0x0000040000047802 */ /* 0x000fc80000000f00 */
[----:B0-----:R-:W-:Y:S02]  /*e520*/  LEA R10, R5, R4, 0x18 ;  /* 0x00000004050a7211 */ /* 0x001fe400078ec0ff */
[----:B------:R-:W-:Y:S01]  /*e530*/  SHF.L.U32 R4, R2, 0x1f, RZ ;  /* 0x0000001f02047819 */ /* 0x000fe200000006ff */
[----:B------:R-:W0:Y:S02]  /*e540*/  @!P2 LDC R5, c[0x0][0x500] ;  /* 0x00014000ff05ab82 */ /* 0x000e240000000800 */
[----:B------:R-:W-:-:S04]  /*e550*/  IMAD R13, R3, 0x8, R10 ;  /* 0x00000008030d7824 */ /* 0x000fc800078e020a */
[----:B------:R-:W1:Y:S02]  /*e560*/  SYNCS.PHASECHK.TRANS64.TRYWAIT P1, [R13+URZ+0x28], R4 ;  /* 0x000028040d0075a7 */ /* 0x000e64000802017f */
[----:B-1----:R-:W-:Y:S05]  /*e570*/  @!P1 BRA `(.L_x_269) ;  /* 0x0000000c00b89947 */ /* 0x002fea0003800000 */
.L_x_290:
[----:B------:R-:W-:Y:S01]  /*e580*/  UPRMT UR8, UR26, 0x9910, URZ ;  /* 0x000099101a087896 */ /* 0x000fe2000800003f */
[----:B0-----:R0:W-:Y:S03]  /*e590*/  @!P2 SYNCS.ARRIVE.TRANS64 RZ, [R13+URZ], R5 ;  /* 0x000000050dffa9a7 */ /* 0x0011e6000800003f */
[----:B------:R-:W-:-:S06]  /*e5a0*/  UISETP.NE.AND UP0, UPT, UR8, 0x2, UPT ;  /* 0x000000020800788c */ /* 0x000fcc000bf05270 */
[----:B------:R-:W-:-:S13]  /*e5b0*/  PLOP3.LUT P1, PT, PT, PT, UP0, 0x80, 0x0 ;  /* 0x000000000000781c */ /* 0x000fda0003f2f008 */
[----:B0-----:R-:W-:Y:S05]  /*e5c0*/  @P1 BRA `(.L_x_270) ;  /* 0x0000000000041947 */ /* 0x001fea0003800000 */
[----:B------:R-:W-:Y:S01]  /*e5d0*/  BPT.TRAP 0x1 ;  /* 0x000000040000795c */ /* 0x000fe20000300000 */
.L_x_270:
[----:B------:R-:W-:Y:S05]  /*e5e0*/  @P0 BRA `(.L_x_271) ;  /* 0x0000000000040947 */ /* 0x000fea0003800000 */
[----:B------:R-:W-:Y:S01]  /*e5f0*/  BPT.TRAP 0x1 ;  /* 0x000000040000795c */ /* 0x000fe20000300000 */
.L_x_271:
[--C-:B-1----:R-:W-:Y:S01]  /*e600*/  IMAD R4, R3, 0x6000, R10.reuse ;  /* 0x0000600003047824 */ /* 0x102fe200078e020a */
[----:B------:R-:W-:Y:S01]  /*e610*/  R2UR UR20, R7 ;  /* 0x00000000071472ca */ /* 0x000fe200000e0000 */
[----:B------:R-:W-:Y:S01]  /*e620*/  IMAD R10, R3, 0x3800, R10 ;  /* 0x00003800030a7824 */ /* 0x000fe200078e020a */
[----:B------:R-:W-:Y:S01]  /*e630*/  R2UR UR9, R13 ;  /* 0x000000000d0972ca */ /* 0x000fe200000e0000 */
[----:B------:R-:W-:Y:S01]  /*e640*/  VIADD R14, R14, 0xffffffff ;  /* 0xffffffff0e0e7836 */ /* 0x000fe20000000000 */
[----:B------:R-:W-:Y:S01]  /*e650*/  R2UR UR8, R4 ;  /* 0x00000000040872ca */ /* 0x000fe200000e0000 */
[----:B------:R-:W-:Y:S01]  /*e660*/  UIADD3 UR14, UP0, UR24, 0xf0, URZ ;  /* 0x000000f0180e7890 */ /* 0x000fe2000ff1e03f */
[----:B------:R-:W-:Y:S01]  /*e670*/  R2UR UR11, R10 ;  /* 0x000000000a0b72ca */ /* 0x000fe200000e0000 */
[----:B------:R-:W-:Y:S01]  /*e680*/  UIADD3 UR28, UP1, UR24, 0x1f0, URZ ;  /* 0x000001f0181c7890 */ /* 0x000fe2000ff3e03f */
[----:B------:R-:W-:Y:S01]  /*e690*/  R2UR UR10, R12 ;  /* 0x000000000c0a72ca */ /* 0x000fe200000e0000 */
[----:B------:R-:W-:Y:S01]  /*e6a0*/  UIADD3.X UR15, URZ, UR25, URZ, UP0, !UPT ;  /* 0x000000193f0f7290 */ /* 0x000fe200087fe43f */
[----:B------:R-:W-:Y:S01]  /*e6b0*/  R2UR UR12, R11 ;  /* 0x000000000b0c72ca */ /* 0x000fe200000e0000 */
[----:B------:R-:W-:Y:S01]  /*e6c0*/  VIADD R3, R3, 0x1 ;  /* 0x0000000103037836 */ /* 0x000fe20000000000 */
[----:B------:R-:W-:Y:S01]  /*e6d0*/  R2UR UR21, R6 ;  /* 0x00000000061572ca */ /* 0x000fe200000e0000 */
[----:B------:R-:W-:Y:S01]  /*e6e0*/  UIADD3.X UR29, URZ, UR25, URZ, UP1, !UPT ;  /* 0x000000193f1d7290 */ /* 0x000fe20008ffe43f */
[----:B------:R-:W-:Y:S01]  /*e6f0*/  ISETP.GT.AND P3, PT, R14, 0x1, PT ;  /* 0x000000010e00780c */ /* 0x000fe20003f64270 */
[----:B------:R-:W-:Y:S01]  /*e700*/  UMOV UR16, 0x0 ;  /* 0x0000000000107882 */ /* 0x000fe20000000000 */
[----:B------:R-:W-:Y:S01]  /*e710*/  UMOV UR17, 0x10000000 ;  /* 0x1000000000117882 */ /* 0x000fe20000000000 */
[----:B------:R-:W-:Y:S01]  /*e720*/  UIADD3 UR8, UR8, 0x100, URZ ;  /* 0x0000010008087890 */ /* 0x000fe2000fffe03f */
[----:B------:R-:W-:Y:S01]  /*e730*/  ISETP.NE.AND P1, PT, R3, 0x5, PT ;  /* 0x000000050300780c */ /* 0x000fe20003f25270 */
[----:B------:R-:W-:Y:S01]  /*e740*/  UIADD3 UR18, UR11, 0x1e100, URZ ;  /* 0x0001e1000b127890 */ /* 0x000fe2000fffe03f */
[----:B------:R-:W-:-:S02]  /*e750*/  VIADD R12, R12, 0x80 ;  /* 0x000000800c0c7836 */ /* 0x000fc40000000000 */
[----:B------:R-:W-:Y:S01]  /*e760*/  UMOV UR11, UR20 ;  /* 0x00000014000b7c82 */ /* 0x000fe20008000000 */
[----:B------:R-:W-:Y:S02]  /*e770*/  SEL R5, RZ, 0x1, P1 ;  /* 0x00000001ff057807 */ /* 0x000fe40000800000 */
[----:B------:R-:W-:Y:S01]  /*e780*/  SEL R3, R3, RZ, P1 ;  /* 0x000000ff03037207 */ /* 0x000fe20000800000 */
[----:B------:R0:W-:Y:S01]  /*e790*/  UTMALDG.3D [UR8], [UR14], desc[UR16] ;  /* 0x000010080e0075b4 */ /* 0x0001e20008011000 */
[----:B------:R-:W-:Y:S01]  /*e7a0*/  LOP3.LUT R2, R2, R5, RZ, 0x3c, !PT ;  /* 0x0000000502027212 */ /* 0x000fe200078e3cff */
[----:B0-----:R-:W-:Y:S01]  /*e7b0*/  UMOV UR8, UR18 ;  /* 0x0000001200087c82 */ /* 0x001fe20008000000 */
[----:B------:R-:W-:Y:S02]  /*e7c0*/  UMOV UR11, UR21 ;  /* 0x00000015000b7c82 */ /* 0x000fe40008000000 */
[----:B------:R0:W-:Y:S02]  /*e7d0*/  UTMALDG.3D [UR8], [UR28], desc[UR16] ;  /* 0x000010081c0075b4 */ /* 0x0001e40008011000 */
[----:B0-----:R-:W-:Y:S05]  /*e7e0*/  @P3 BRA `(.L_x_272) ;  /* 0xfffffffc00443947 */ /* 0x001fea000383ffff */
.L_x_268:
[----:B------:R-:W-:Y:S05]  /*e7f0*/  BSYNC B1 ;  /* 0x0000000000017941 */ /* 0x000fea0003800000 */
.L_x_267:
[----:B------:R-:W2:Y:S01]  /*e800*/  LDL.LU R15, [R1] ;  /* 0x00000000010f7983 */ /* 0x000ea20000300800 */
[----:B------:R-:W-:Y:S01]  /*e810*/  LOP3.LUT P5, RZ, R9, 0xff, RZ, 0xc0, !PT ;  /* 0x000000ff09ff7812 */ /* 0x000fe200078ac0ff */
[----:B------:R-:W-:Y:S01]  /*e820*/  VIADD R8, R8, UR19 ;  /* 0x0000001308087c36 */ /* 0x000fe20008000000 */
[----:B------:R-:W-:Y:S01]  /*e830*/  ULDC.64 UR8, c[0x0][0x650] ;  /* 0x0001940000087ab9 */ /* 0x000fe20000000a00 */
[----:B------:R-:W3:Y:S01]  /*e840*/  LDL.LU R13, [R1+0x4] ;  /* 0x00000400010d7983 */ /* 0x000ee20000300800 */
[----:B------:R-:W-:Y:S01]  /*e850*/  IMAD.U32 R5, RZ, RZ, UR19 ;  /* 0x00000013ff057e24 */ /* 0x000fe2000f8e00ff */
[----:B------:R-:W-:Y:S01]  /*e860*/  UISETP.GE.U32.AND UP0, UPT, UR19, 0x5, UPT ;  /* 0x000000051300788c */ /* 0x000fe2000bf06070 */
[----:B------:R-:W-:Y:S01]  /*e870*/  ISETP.GT.U32.AND P1, PT, R8, 0x4, PT ;  /* 0x000000040800780c */ /* 0x000fe20003f24070 */
[----:B------:R-:W-:Y:S01]  /*e880*/  BSSY B1, `(.L_x_273) ;  /* 0x000006c000017945 */ /* 0x000fe20003800000 */
[----:B------:R-:W-:Y:S01]  /*e890*/  IMAD.MOV.U32 R6, RZ, RZ, -0x1 ;  /* 0xffffffffff067424 */ /* 0x000fe200078e00ff */
[----:B------:R-:W-:Y:S01]  /*e8a0*/  PRMT R9, RZ, 0x7610, R9 ;  /* 0x00007610ff097816 */ /* 0x000fe20000000009 */
[----:B------:R-:W-:Y:S01]  /*e8b0*/  IMAD.MOV.U32 R11, RZ, RZ, -0x1 ;  /* 0xffffffffff0b7424 */ /* 0x000fe200078e00ff */
[----:B------:R-:W-:-:S02]  /*e8c0*/  ISETP.LT.U32.AND P1, PT, R5, 0x5, P1 ;  /* 0x000000050500780c */ /* 0x000fc40000f21070 */
[----:B------:R-:W0:Y:S01]  /*e8d0*/  @P5 S2R R3, SR_CgaCtaId ;  /* 0x0000000000035919 */ /* 0x000e220000008800 */
[----:B------:R-:W-:Y:S02]  /*e8e0*/  @P5 MOV R2, 0x400 ;  /* 0x0000040000025802 */ /* 0x000fe40000000f00 */
[----:B------:R-:W-:Y:S02]  /*e8f0*/  PLOP3.LUT P3, PT, PT, PT, UP0, 0x80, 0x0 ;  /* 0x000000000000781c */ /* 0x000fe40003f6f008 */
[----:B0-----:R-:W-:Y:S01]  /*e900*/  @P5 LEA R4, R3, R2, 0x18 ;  /* 0x0000000203045211 */ /* 0x001fe200078ec0ff */
[----:B------:R-:W-:-:S03]  /*e910*/  IMAD.WIDE.U32 R2, R8, -0x33333333, RZ ;  /* 0xcccccccd08027825 */ /* 0x000fc600078e00ff */
[----:B------:R0:W-:Y:S02]  /*e920*/  @P5 SYNCS.ARRIVE.TRANS64.A1T0 RZ, [R4+URZ+0x68], RZ ;  /* 0x000068ff04ff59a7 */ /* 0x0001e4000810003f */
[----:B------:R-:W-:Y:S02]  /*e930*/  SHF.R.U32.HI R5, RZ, 0x2, R3 ;  /* 0x00000002ff057819 */ /* 0x000fe40000011603 */
[----:B------:R-:W-:Y:S02]  /*e940*/  SEL R3, RZ, 0x1, !P1 ;  /* 0x00000001ff037807 */ /* 0x000fe40004800000 */
[----:B------:R-:W-:Y:S01]  /*e950*/  PRMT R2, RZ, 0x7610, R2 ;  /* 0x00007610ff027816 */ /* 0x000fe20000000002 */
[----:B------:R-:W-:Y:S01]  /*e960*/  IMAD R8, R5, -0x5, R8 ;  /* 0xfffffffb05087824 */ /* 0x000fe200078e0208 */
[----:B------:R-:W-:-:S04]  /*e970*/  LOP3.LUT R0, R0, R3, RZ, 0x3c, !PT ;  /* 0x0000000300007212 */ /* 0x000fc800078e3cff */
[----:B------:R-:W-:Y:S01]  /*e980*/  @P3 LOP3.LUT R0, R0, 0x1, R5, 0x78, !PT ;  /* 0x0000000100003812 */ /* 0x000fe200078e7805 */
[----:B------:R-:W-:Y:S01]  /*e990*/  IMAD.MOV.U32 R5, RZ, RZ, -0x1 ;  /* 0xffffffffff057424 */ /* 0x000fe200078e00ff */
[----:B---3--:R-:W-:-:S04]  /*e9a0*/  IADD3 R13, P5, R13, UR22, RZ ;  /* 0x000000160d0d7c10 */ /* 0x008fc8000ffbe0ff */
[----:B--2---:R-:W-:Y:S01]  /*e9b0*/  IADD3.X R15, R15, UR13, RZ, P5, !PT ;  /* 0x0000000d0f0f7c10 */ /* 0x004fe2000affe4ff */
[----:B------:R0:W-:Y:S01]  /*e9c0*/  STL [R1+0x4], R13 ;  /* 0x0000040d01007387 */ /* 0x0001e20000100800 */
[----:B------:R-:W-:-:S03]  /*e9d0*/  ISETP.GE.U32.AND P1, PT, R13, UR8, PT ;  /* 0x000000080d007c0c */ /* 0x000fc6000bf26070 */
[----:B------:R0:W-:Y:S01]  /*e9e0*/  STL [R1], R15 ;  /* 0x0000000f01007387 */ /* 0x0001e20000100800 */
[----:B------:R-:W-:-:S13]  /*e9f0*/  ISETP.GE.U32.AND.EX P1, PT, R15, UR9, PT, P1 ;  /* 0x000000090f007c0c */ /* 0x000fda000bf26110 */
[----:B0-----:R-:W-:Y:S05]  /*ea00*/  @P1 BRA `(.L_x_274) ;  /* 0x00000004004c1947 */ /* 0x001fea0003800000 */
[----:B------:R-:W-:Y:S01]  /*ea10*/  ULDC.64 UR8, c[0x0][0x628] ;  /* 0x00018a0000087ab9 */ /* 0x000fe20000000a00 */
[----:B------:R-:W0:Y:S01]  /*ea20*/  S2R R12, SR_CTAID.X ;  /* 0x00000000000c7919 */ /* 0x000e220000002500 */
[----:B------:R-:W-:Y:S01]  /*ea30*/  ISETP.NE.U32.AND P1, PT, RZ, UR8, PT ;  /* 0x00000008ff007c0c */ /* 0x000fe2000bf25070 */
[----:B------:R-:W-:Y:S01]  /*ea40*/  ULDC UR11, c[0x0][0x630] ;  /* 0x00018c00000b7ab9 */ /* 0x000fe20000000800 */
[----:B------:R-:W-:Y:S01]  /*ea50*/  IMAD.MOV.U32 R2, RZ, RZ, R13 ;  /* 0x000000ffff027224 */ /* 0x000fe200078e000d */
[----:B------:R-:W1:Y:S01]  /*ea60*/  S2R R10, SR_CTAID.Y ;  /* 0x00000000000a7919 */ /* 0x000e620000002600 */
[----:B------:R-:W-:Y:S01]  /*ea70*/  ISETP.NE.AND.EX P1, PT, RZ, UR9, PT, P1 ;  /* 0x00000009ff007c0c */ /* 0x000fe2000bf25310 */
[----:B------:R-:W-:-:S12]  /*ea80*/  IMAD.MOV.U32 R3, RZ, RZ, R15 ;  /* 0x000000ffff037224 */ /* 0x000fd800078e000f */
[----:B------:R-:W-:Y:S05]  /*ea90*/  @!P1 BRA `(.L_x_275) ;  /* 0x0000000000289947 */ /* 0x000fea0003800000 */
[----:B------:R-:W-:Y:S02]  /*eaa0*/  ULDC UR10, c[0x0][0x634] ;  /* 0x00018d00000a7ab9 */ /* 0x000fe40000000800 */
[----:B------:R-:W-:-:S05]  /*eab0*/  IADD3 R7, P1, R13, UR10, RZ ;  /* 0x0000000a0d077c10 */ /* 0x000fca000ff3e0ff */
[----:B------:R-:W-:-:S04]  /*eac0*/  IMAD.X R11, RZ, RZ, R15, P1 ;  /* 0x000000ffff0b7224 */ /* 0x000fc800008e060f */
[----:B------:R-:W-:-:S04]  /*ead0*/  IMAD.WIDE.U32 R4, R11, UR8, RZ ;  /* 0x000000080b047c25 */ /* 0x000fc8000f8e00ff */
[----:B------:R-:W-:-:S04]  /*eae0*/  IMAD.WIDE.U32 R4, P1, R7, UR9, R4 ;  /* 0x0000000907047c25 */ /* 0x000fc8000f820004 */
[----:B------:R-:W-:-:S04]  /*eaf0*/  IMAD.WIDE.U32 R6, R7, UR8, RZ ;  /* 0x0000000807067c25 */ /* 0x000fc8000f8e00ff */
[----:B------:R-:W-:Y:S01]  /*eb00*/  IMAD.X R3, RZ, RZ, RZ, P1 ;  /* 0x000000ffff037224 */ /* 0x000fe200008e06ff */
[----:B------:R-:W-:Y:S01]  /*eb10*/  IADD3 RZ, P1, R7, R4, RZ ;  /* 0x0000000407ff7210 */ /* 0x000fe20007f3e0ff */
[----:B------:R-:W-:-:S04]  /*eb20*/  IMAD.MOV.U32 R2, RZ, RZ, R5 ;  /* 0x000000ffff027224 */ /* 0x000fc800078e0005 */
[----:B------:R-:W-:-:S08]  /*eb30*/  IMAD.WIDE.U32.X R2, R11, UR9, R2, P1 ;  /* 0x000000090b027c25 */ /* 0x000fd000088e0402 */
.L_x_275:
[--C-:B------:R-:W-:Y:S01]  /*eb40*/  SHF.R.U64 R11, R2, UR11, R3.reuse ;  /* 0x0000000b020b7c19 */ /* 0x100fe20008001203 */
[----:B------:R-:W-:Y:S01]  /*eb50*/  ULDC.64 UR8, c[0x0][0x620] ;  /* 0x0001880000087ab9 */ /* 0x000fe20000000a00 */
[----:B------:R-:W-:Y:S01]  /*eb60*/  SHF.R.U32.HI R2, RZ, UR11, R3 ;  /* 0x0000000bff027c19 */ /* 0x000fe20008011603 */
[----:B------:R-:W-:Y:S01]  /*eb70*/  IMAD.MOV.U32 R3, RZ, RZ, R15 ;  /* 0x000000ffff037224 */ /* 0x000fe200078e000f */
[----:B------:R-:W-:Y:S01]  /*eb80*/  IADD3 R5, P1, RZ, -R11, RZ ;  /* 0x8000000bff057210 */ /* 0x000fe20007f3e0ff */
[----:B------:R-:W2:Y:S01]  /*eb90*/  LDC R7, c[0x0][0x144] ;  /* 0x00005100ff077b82 */ /* 0x000ea20000000800 */
[----:B0-----:R-:W-:Y:S01]  /*eba0*/  I2FP.F32.U32 R6, R12 ;  /* 0x0000000c00067245 */ /* 0x001fe20000201000 */
[----:B------:R-:W-:Y:S01]  /*ebb0*/  ULDC.64 UR14, c[0x0][0x640] ;  /* 0x00019000000e7ab9 */ /* 0x000fe20000000a00 */
[----:B------:R-:W-:Y:S01]  /*ebc0*/  ULDC UR10, c[0x0][0x608] ;  /* 0x00018200000a7ab9 */ /* 0x000fe20000000800 */
[----:B------:R-:W-:Y:S01]  /*ebd0*/  IMAD.X R2, RZ, RZ, ~R2, P1 ;  /* 0x000000ffff027224 */ /* 0x000fe200008e0e02 */
[----:B------:R-:W-:-:S03]  /*ebe0*/  ISETP.NE.U32.AND P1, PT, RZ, UR14, PT ;  /* 0x0000000eff007c0c */ /* 0x000fc6000bf25070 */
[----:B------:R-:W-:Y:S01]  /*ebf0*/  IMAD R4, R2, UR8, RZ ;  /* 0x0000000802047c24 */ /* 0x000fe2000f8e02ff */
[----:B------:R-:W0:Y:S01]  /*ec00*/  LDC R15, c[0x0][0x148] ;  /* 0x00005200ff0f7b82 */ /* 0x000e220000000800 */
[----:B------:R-:W-:Y:S01]  /*ec10*/  IMAD.MOV.U32 R2, RZ, RZ, R13 ;  /* 0x000000ffff027224 */ /* 0x000fe200078e000d */
[----:B------:R-:W-:-:S03]  /*ec20*/  ISETP.NE.AND.EX P1, PT, RZ, UR15, PT, P1 ;  /* 0x0000000fff007c0c */ /* 0x000fc6000bf25310 */
[----:B------:R-:W-:Y:S01]  /*ec30*/  IMAD.WIDE.U32 R2, R5, UR8, R2 ;  /* 0x0000000805027c25 */ /* 0x000fe2000f8e0002 */
[----:B------:R-:W-:-:S03]  /*ec40*/  ULDC UR8, c[0x0][0x150] ;  /* 0x0000540000087ab9 */ /* 0x000fc60000000800 */
[----:B------:R-:W-:Y:S01]  /*ec50*/  FMUL R6, R6, UR8 ;  /* 0x0000000806067c20 */ /* 0x000fe20008400000 */
[----:B------:R-:W-:Y:S01]  /*ec60*/  IMAD R5, R5, UR9, R4 ;  /* 0x0000000905057c24 */ /* 0x000fe2000f8e0204 */
[----:B------:R-:W-:Y:S01]  /*ec70*/  ULDC UR8, c[0x0][0x618] ;  /* 0x0001860000087ab9 */ /* 0x000fe20000000800 */
[----:B------:R-:W-:Y:S02]  /*ec80*/  ULDC UR9, c[0x0][0x154] ;  /* 0x0000550000097ab9 */ /* 0x000fe40000000800 */
[----:B------:R-:W-:Y:S01]  /*ec90*/  IMAD.IADD R3, R3, 0x1, R5 ;  /* 0x0000000103037824 */ /* 0x000fe200078e0205 */
[----:B------:R-:W3:Y:S04]  /*eca0*/  F2I.U32.TRUNC.NTZ R6, R6 ;  /* 0x0000000600067305 */ /* 0x000ee8000020f000 */
[----:B------:R-:W-:-:S02]  /*ecb0*/  SHF.R.U64 R13, R2, UR8, R3 ;  /* 0x00000008020d7c19 */ /* 0x000fc40008001203 */
[----:B-1----:R-:W-:-:S05]  /*ecc0*/  I2FP.F32.U32 R2, R10 ;  /* 0x0000000a00027245 */ /* 0x002fca0000201000 */
[----:B------:R-:W-:Y:S01]  /*ecd0*/  FMUL R4, R2, UR9 ;  /* 0x0000000902047c20 */ /* 0x000fe20008400000 */
[----:B------:R-:W-:Y:S01]  /*ece0*/  SHF.R.U32.HI R2, RZ, UR8, R3 ;  /* 0x00000008ff027c19 */ /* 0x000fe20008011603 */
[----:B------:R-:W-:Y:S02]  /*ecf0*/  ULDC UR8, c[0x0][0x658] ;  /* 0x0001960000087ab9 */ /* 0x000fe40000000800 */
[----:B------:R1:W4:Y:S01]  /*ed00*/  F2I.U32.TRUNC.NTZ R18, R4 ;  /* 0x0000000400127305 */ /* 0x000322000020f000 */
[----:B------:R-:W-:Y:S01]  /*ed10*/  SHF.R.U64 R16, R13, UR10, R2 ;  /* 0x0000000a0d107c19 */ /* 0x000fe20008001202 */
[----:B---3--:R-:W-:Y:S01]  /*ed20*/  IMAD.MOV R6, RZ, RZ, -R6 ;  /* 0x000000ffff067224 */ /* 0x008fe200078e0a06 */
[----:B------:R-:W-:-:S03]  /*ed30*/  SHF.R.U32.HI R3, RZ, UR10, R2 ;  /* 0x0000000aff037c19 */ /* 0x000fc60008011602 */
[----:B--2---:R-:W-:Y:S01]  /*ed40*/  IMAD R19, R7, R6, R12 ;  /* 0x0000000607137224 */ /* 0x004fe200078e020c */
[--C-:B------:R-:W-:Y:S02]  /*ed50*/  SHF.R.U64 R14, R16, UR8, R3.reuse ;  /* 0x00000008100e7c19 */ /* 0x100fe40008001203 */
[----:B------:R-:W-:-:S03]  /*ed60*/  SHF.R.U32.HI R3, RZ, UR8, R3 ;  /* 0x00000008ff037c19 */ /* 0x000fc60008011603 */
[----:B------:R-:W-:Y:S01]  /*ed70*/  IMAD.MOV.U32 R2, RZ, RZ, R14 ;  /* 0x000000ffff027224 */ /* 0x000fe200078e000e */
[----:B-1--4-:R-:W-:Y:S06]  /*ed80*/  @!P1 BRA `(.L_x_276) ;  /* 0x0000000000289947 */ /* 0x012fec0003800000 */
        /* <DEDUP_REMOVED lines=10> */
.L_x_276:
[----:B------:R-:W-:Y:S01]  /*ee30*/  ULDC UR8, c[0x0][0x648] ;  /* 0x0001920000087ab9 */ /* 0x000fe20000000800 */
[----:B------:R-:W-:Y:S01]  /*ee40*/  IMAD.MOV R18, RZ, RZ, -R18 ;  /* 0x000000ffff127224 */ /* 0x000fe200078e0a12 */
[----:B------:R-:W-:Y:S01]  /*ee50*/  SHF.R.U64 R3, R2, UR8, R3 ;  /* 0x0000000802037c19 */ /* 0x000fe20008001203 */
[----:B------:R-:W-:Y:S01]  /*ee60*/  ULDC UR8, c[0x0][0x638] ;  /* 0x00018e0000087ab9 */ /* 0x000fe20000000800 */
[----:B------:R-:W-:Y:S01]  /*ee70*/  LOP3.LUT R2, R16, UR6, RZ, 0xc0, !PT ;  /* 0x0000000610027c12 */ /* 0x000fe2000f8ec0ff */
[----:B0-----:R-:W-:Y:S01]  /*ee80*/  @P4 IMAD R19, R15, R18, R10 ;  /* 0x000000120f134224 */ /* 0x001fe200078e020a */
[----:B------:R-:W-:Y:S01]  /*ee90*/  LOP3.LUT R13, R13, UR4, RZ, 0xc0, !PT ;  /* 0x000000040d0d7c12 */ /* 0x000fe2000f8ec0ff */
[----:B------:R-:W-:Y:S01]  /*eea0*/  IMAD.MOV R5, RZ, RZ, -R3 ;  /* 0x000000ffff057224 */ /* 0x000fe200078e0a03 */
[----:B------:R-:W-:Y:S01]  /*eeb0*/  ULDC UR9, c[0x0][0x610] ;  /* 0x0001840000097ab9 */ /* 0x000fe20000000800 */
[----:B------:R-:W-:Y:S02]  /*eec0*/  IMAD R2, R3, UR5, R2 ;  /* 0x0000000503027c24 */ /* 0x000fe4000f8e0202 */
[----:B------:R-:W-:Y:S01]  /*eed0*/  IMAD R14, R5, UR8, R14 ;  /* 0x00000008050e7c24 */ /* 0x000fe2000f8e020e */
[----:B------:R-:W-:Y:S01]  /*eee0*/  ULDC UR8, c[0x0][0x600] ;  /* 0x0001800000087ab9 */ /* 0x000fe20000000800 */
[----:B------:R-:W-:-:S02]  /*eef0*/  IMAD R5, R2, UR9, R19 ;  /* 0x0000000902057c24 */ /* 0x000fc4000f8e0213 */
[----:B------:R-:W-:Y:S02]  /*ef00*/  IMAD R14, R14, UR8, R13 ;  /* 0x000000080e0e7c24 */ /* 0x000fe4000f8e020d */
[----:B------:R-:W-:-:S03]  /*ef10*/  IMAD.MOV.U32 R2, RZ, RZ, 0x1 ;  /* 0x00000001ff027424 */ /* 0x000fc600078e00ff */
[----:B------:R-:W-:Y:S02]  /*ef20*/  SEL R6, R14, R5, !P4 ;  /* 0x000000050e067207 */ /* 0x000fe40006000000 */
[----:B------:R-:W-:-:S07]  /*ef30*/  SEL R5, R5, R14, !P4 ;  /* 0x0000000e05057207 */ /* 0x000fce0006000000 */
.L_x_274:
[----:B------:R-:W-:Y:S05]  /*ef40*/  BSYNC B1 ;  /* 0x0000000000017941 */ /* 0x000fea0003800000 */
.L_x_273:
[----:B------:R-:W-:-:S13]  /*ef50*/  LOP3.LUT P1, RZ, R2, 0xff, RZ, 0xc0, !PT ;  /* 0x000000ff02ff7812 */ /* 0x000fda000782c0ff */
[----:B------:R-:W-:Y:S05]  /*ef60*/  @P1 BRA `(.L_x_277) ;  /* 0xfffffff400301947 */ /* 0x000fea000383ffff */
[----:B------:R-:W-:Y:S05]  /*ef70*/  BSYNC B0 ;  /* 0x0000000000007941 */ /* 0x000fea0003800000 */
.L_x_265:
[----:B------:R-:W-:-:S03]  /*ef80*/  UMOV UR8, 0xffffffff ;  /* 0xffffffff00087882 */ /* 0x000fc60000000000 */
[----:B------:R-:W-:Y:S05]  /*ef90*/  BRA.DIV UR8, `(.L_x_278) ;  /* 0x0000000608447947 */ /* 0x000fea000b800000 */
[----:B------:R-:W-:-:S13]  /*efa0*/  ELECT P0, URZ, PT ;  /* 0x00000000003f782f */ /* 0x000fda0003800000 */
.L_x_293:
[----:B------:R-:W-:Y:S04]  /*efb0*/  BSSY B0, `(.L_x_279) ;  /* 0x0000035000007945 */ /* 0x000fe80003800000 */
[----:B------:R-:W-:Y:S05]  /*efc0*/  @!P0 BRA `(.L_x_280) ;  /* 0x0000000000cc8947 */ /* 0x000fea0003800000 */
[----:B------:R-:W-:-:S04]  /*efd0*/  ULOP3.LUT UR8, UR7, 0x2, URZ, 0xfc, !UPT ;  /* 0x0000000207087892 */ /* 0x000fc8000f8efc3f */
[----:B------:R-:W-:-:S06]  /*efe0*/  UISETP.NE.AND UP0, UPT, UR8, 0x3, UPT ;  /* 0x000000030800788c */ /* 0x000fcc000bf05270 */
[----:B------:R-:W-:-:S13]  /*eff0*/  PLOP3.LUT P0, PT, PT, PT, UP0, 0x80, 0x0 ;  /* 0x000000000000781c */ /* 0x000fda0003f0f008 */
[----:B------:R-:W-:Y:S05]  /*f000*/  @!P0 BRA `(.L_x_281) ;  /* 0x0000000000048947 */ /* 0x000fea0003800000 */
[----:B------:R-:W-:Y:S01]  /*f010*/  BPT.TRAP 0x1 ;  /* 0x000000040000795c */ /* 0x000fe20000300000 */
.L_x_281:
[----:B------:R-:W0:Y:S01]  /*f020*/  S2R R3, SR_CgaCtaId ;  /* 0x0000000000037919 */ /* 0x000e220000008800 */
[----:B------:R-:W-:-:S04]  /*f030*/  MOV R2, 0x400 ;  /* 0x0000040000027802 */ /* 0x000fc80000000f00 */
[----:B0-----:R-:W-:Y:S02]  /*f040*/  LEA R3, R3, R2, 0x18 ;  /* 0x0000000203037211 */ /* 0x001fe400078ec0ff */
[----:B------:R-:W-:-:S03]  /*f050*/  SHF.L.U32 R2, R0, 0x1f, RZ ;  /* 0x0000001f00027819 */ /* 0x000fc600000006ff */
[----:B------:R-:W-:-:S04]  /*f060*/  VIADD R3, R3, 0x28 ;  /* 0x0000002803037836 */ /* 0x000fc80000000000 */
[C---:B------:R-:W-:Y:S02]  /*f070*/  IMAD R7, R8.reuse, 0x8, R3 ;  /* 0x0000000808077824 */ /* 0x040fe400078e0203 */
[----:B------:R-:W-:Y:S02]  /*f080*/  VIADD R8, R8, 0x1 ;  /* 0x0000000108087836 */ /* 0x000fe40000000000 */
[----:B------:R-:W0:Y:S03]  /*f090*/  SYNCS.PHASECHK.TRANS64.TRYWAIT P0, [R7+URZ], R2 ;  /* 0x00000002070075a7 */ /* 0x000e26000800017f */
[----:B------:R-:W-:-:S04]  /*f0a0*/  ISETP.NE.AND P1, PT, R8, 0x5, PT ;  /* 0x000000050800780c */ /* 0x000fc80003f25270 */
[----:B------:R-:W-:Y:S02]  /*f0b0*/  SEL R5, RZ, 0x1, P1 ;  /* 0x00000001ff057807 */ /* 0x000fe40000800000 */
[----:B------:R-:W-:Y:S02]  /*f0c0*/  SEL R8, R8, RZ, P1 ;  /* 0x000000ff08087207 */ /* 0x000fe40000800000 */
[----:B------:R-:W-:-:S03]  /*f0d0*/  LOP3.LUT R5, R0, R5, RZ, 0x3c, !PT ;  /* 0x0000000500057212 */ /* 0x000fc600078e3cff */
[----:B------:R-:W-:Y:S01]  /*f0e0*/  IMAD R9, R8, 0x8, R3 ;  /* 0x0000000808097824 */ /* 0x000fe200078e0203 */
[----:B------:R-:W-:Y:S01]  /*f0f0*/  SHF.L.U32 R4, R5, 0x1f, RZ ;  /* 0x0000001f05047819 */ /* 0x000fe200000006ff */
[----:B0-----:R-:W-:Y:S06]  /*f100*/  @!P0 BRA `(.L_x_282) ;  /* 0x00000004000c8947 */ /* 0x001fec0003800000 */
.L_x_294:
[----:B------:R-:W1:Y:S01]  /*f110*/  SYNCS.PHASECHK.TRANS64.TRYWAIT P0, [R9+URZ], R4 ;  /* 0x00000004090075a7 */ /* 0x000e62000800017f */
[----:B------:R-:W-:-:S05]  /*f120*/  VIADD R0, R8, 0x1 ;  /* 0x0000000108007836 */ /* 0x000fca0000000000 */
[----:B------:R-:W-:-:S04]  /*f130*/  ISETP.NE.AND P1, PT, R0, 0x5, PT ;  /* 0x000000050000780c */ /* 0x000fc80003f25270 */
[----:B0-----:R-:W-:Y:S02]  /*f140*/  SEL R2, RZ, 0x1, P1 ;  /* 0x00000001ff027807 */ /* 0x001fe40000800000 */
[----:B------:R-:W-:Y:S02]  /*f150*/  SEL R0, R0, RZ, P1 ;  /* 0x000000ff00007207 */ /* 0x000fe40000800000 */
[----:B------:R-:W-:-:S03]  /*f160*/  LOP3.LUT R7, R5, R2, RZ, 0x3c, !PT ;  /* 0x0000000205077212 */ /* 0x000fc600078e3cff */
[----:B------:R-:W-:Y:S01]  /*f170*/  IMAD R6, R0, 0x8, R3 ;  /* 0x0000000800067824 */ /* 0x000fe200078e0203 */
[----:B------:R-:W-:Y:S01]  /*f180*/  SHF.L.U32 R5, R7, 0x1f, RZ ;  /* 0x0000001f07057819 */ /* 0x000fe200000006ff */
[----:B-1----:R-:W-:Y:S06]  /*f190*/  @!P0 BRA `(.L_x_283) ;  /* 0x0000000000fc8947 */ /* 0x002fec0003800000 */
.L_x_295:
[----:B------:R-:W1:Y:S01]  /*f1a0*/  SYNCS.PHASECHK.TRANS64.TRYWAIT P0, [R6+URZ], R5 ;  /* 0x00000005060075a7 */ /* 0x000e62000800017f */
[----:B------:R-:W-:-:S05]  /*f1b0*/  VIADD R0, R0, 0x1 ;  /* 0x0000000100007836 */ /* 0x000fca0000000000 */
[----:B------:R-:W-:-:S04]  /*f1c0*/  ISETP.NE.AND P1, PT, R0, 0x5, PT ;  /* 0x000000050000780c */ /* 0x000fc80003f25270 */
[----:B------:R-:W-:Y:S02]  /*f1d0*/  SEL R2, RZ, 0x1, P1 ;  /* 0x00000001ff027807 */ /* 0x000fe40000800000 */
[----:B------:R-:W-:Y:S02]  /*f1e0*/  SEL R0, R0, RZ, P1 ;  /* 0x000000ff00007207 */ /* 0x000fe40000800000 */
[----:B------:R-:W-:-:S03]  /*f1f0*/  LOP3.LUT R7, R7, R2, RZ, 0x3c, !PT ;  /* 0x0000000207077212 */ /* 0x000fc600078e3cff */
[----:B0-----:R-:W-:Y:S01]  /*f200*/  IMAD R9, R0, 0x8, R3 ;  /* 0x0000000800097824 */ /* 0x001fe200078e0203 */
[----:B------:R-:W-:Y:S01]  /*f210*/  SHF.L.U32 R4, R7, 0x1f, RZ ;  /* 0x0000001f07047819 */ /* 0x000fe200000006ff */
[----:B-1----:R-:W-:Y:S06]  /*f220*/  @!P0 BRA `(.L_x_284) ;  /* 0x0000000000ec8947 */ /* 0x002fec0003800000 */
.L_x_296:
[----:B------:R-:W1:Y:S01]  /*f230*/  SYNCS.PHASECHK.TRANS64.TRYWAIT P0, [R9+URZ], R4 ;  /* 0x00000004090075a7 */ /* 0x000e62000800017f */
[----:B------:R-:W-:-:S05]  /*f240*/  VIADD R0, R0, 0x1 ;  /* 0x0000000100007836 */ /* 0x000fca0000000000 */
[----:B------:R-:W-:-:S04]  /*f250*/  ISETP.NE.AND P1, PT, R0, 0x5, PT ;  /* 0x000000050000780c */ /* 0x000fc80003f25270 */
[----:B------:R-:W-:Y:S02]  /*f260*/  SEL R2, RZ, 0x1, P1 ;  /* 0x00000001ff027807 */ /* 0x000fe40000800000 */
[----:B------:R-:W-:Y:S02]  /*f270*/  SEL R0, R0, RZ, P1 ;  /* 0x000000ff00007207 */ /* 0x000fe40000800000 */
[----:B------:R-:W-:Y:S01]  /*f280*/  LOP3.LUT R2, R7, R2, RZ, 0x3c, !PT ;  /* 0x0000000207027212 */ /* 0x000fe200078e3cff */
[----:B-1----:R-:W-:Y:S06]  /*f290*/  @!P0 BRA `(.L_x_285) ;  /* 0x0000000000e48947 */ /* 0x002fec0003800000 */
.L_x_297:
[----:B------:R-:W-:Y:S01]  /*f2a0*/  IMAD R3, R0, 0x8, R3 ;  /* 0x0000000800037824 */ /* 0x000fe200078e0203 */
[----:B------:R-:W-:-:S07]  /*f2b0*/  SHF.L.U32 R0, R2, 0x1f, RZ ;  /* 0x0000001f02007819 */ /* 0x000fce00000006ff */
.L_x_286:
[----:B--2---:R2:W3:Y:S02]  /*f2c0*/  SYNCS.PHASECHK.TRANS64.TRYWAIT P0, [R3+URZ], R0 ;  /* 0x00000000030075a7 */ /* 0x0044e4000800017f */
[----:B---3--:R-:W-:Y:S05]  /*f2d0*/  @!P0 NANOSLEEP.SYNCS 0x989680 ;  /* 0x009896800000895d */ /* 0x008fea0003900000 */
[----:B------:R-:W3:Y:S02]  /*f2e0*/  @!P0 SYNCS.PHASECHK.TRANS64 P0, [R3+URZ], R0 ;  /* 0x00000000030085a7 */ /* 0x000ee4000800007f */
[----:B---3--:R-:W-:Y:S05]  /*f2f0*/  @!P0 BRA `(.L_x_286) ;  /* 0xfffffffc00f08947 */ /* 0x008fea000383ffff */
.L_x_280:
[----:B------:R-:W-:Y:S05]  /*f300*/  BSYNC B0 ;  /* 0x0000000000007941 */ /* 0x000fea0003800000 */
.L_x_279:
[----:B------:R-:W-:Y:S05]  /*f310*/  EXIT ;  /* 0x000000000000794d */ /* 0x000fea0003800000 */
.L_x_17:
[----:B-1----:R-:W-:-:S04]  /*f320*/  IMAD.U32 R3, RZ, RZ, UR12 ;  /* 0x0000000cff037e24 */ /* 0x002fc8000f8e00ff */
[----:B------:R1:W2:Y:S03]  /*f330*/  SYNCS.PHASECHK.TRANS64.TRYWAIT P0, [R3+URZ], R0 ;  /* 0x00000000030075a7 */ /* 0x0002a6000800017f */
[----:B--2---:R-:W-:Y:S05]  /*f340*/  @!P0 NANOSLEEP.SYNCS 0x989680 ;  /* 0x009896800000895d */ /* 0x004fea0003900000 */
[----:B------:R-:W2:Y:S02]  /*f350*/  @!P0 SYNCS.PHASECHK.TRANS64 P0, [R3+URZ], R0 ;  /* 0x00000000030085a7 */ /* 0x000ea4000800007f */
[----:B--2---:R-:W-:Y:S05]  /*f360*/  @!P0 BRA `(.L_x_17) ;  /* 0xfffffffc00ec8947 */ /* 0x004fea000383ffff */
[----:B------:R-:W-:Y:S05]  /*f370*/  BRA `(.L_x_16) ;  /* 0xffffff24008c7947 */ /* 0x000fea000383ffff */
.L_x_23:
[----:B-1----:R-:W-:-:S04]  /*f380*/  IMAD.U32 R226, RZ, RZ, UR14 ;  /* 0x0000000effe27e24 */ /* 0x002fc8000f8e00ff */
[----:B------:R1:W2:Y:S03]  /*f390*/  SYNCS.PHASECHK.TRANS64.TRYWAIT P0, [R226+URZ], R225 ;  /* 0x000000e1e20075a7 */ /* 0x0002a6000800017f */
[----:B--2---:R-:W-:Y:S05]  /*f3a0*/  @!P0 NANOSLEEP.SYNCS 0x989680 ;  /* 0x009896800000895d */ /* 0x004fea0003900000 */
[----:B------:R-:W2:Y:S02]  /*f3b0*/  @!P0 SYNCS.PHASECHK.TRANS64 P0, [R226+URZ], R225 ;  /* 0x000000e1e20085a7 */ /* 0x000ea4000800007f */
[----:B--2---:R-:W-:Y:S05]  /*f3c0*/  @!P0 BRA `(.L_x_23) ;  /* 0xfffffffc00ec8947 */ /* 0x004fea000383ffff */
[----:B------:R-:W-:Y:S05]  /*f3d0*/  BRA `(.L_x_22) ;  /* 0xffffff4000687947 */ /* 0x000fea000383ffff */
.L_x_266:
[----:B------:R-:W-:Y:S01]  /*f3e0*/  BSSY B1, `(.L_x_287) ;  /* 0x0000006000017945 */ /* 0x000fe20003800000 */
[----:B------:R-:W-:-:S07]  /*f3f0*/  IMAD.MOV.U32 R2, RZ, RZ, -0x1 ;  /* 0xffffffffff027424 */ /* 0x000fce00078e00ff */
[----:B------:R-:W-:Y:S05]  /*f400*/  WARPSYNC.COLLECTIVE R2, `(.L_x_288) ;  /* 0x00000000020c7348 */ /* 0x000fea0003c00000 */
[----:B------:R-:W-:Y:S02]  /*f410*/  ELECT P1, UR62, PT ;  /* 0x00000000003e782f */ /* 0x000fe40003820000 */
[----:B------:R-:W-:Y:S01]  /*f420*/  MOV R2, UR62 ;  /* 0x0000003e00027c02 */ /* 0x000fe20008000f00 */
[----:B------:R-:W-:Y:S10]  /*f430*/  ENDCOLLECTIVE ;  /* 0x000000000000791b */ /* 0x000ff40003800000 */
.L_x_288:
[----:B------:R-:W-:Y:S05]  /*f440*/  BSYNC B1 ;  /* 0x0000000000017941 */ /* 0x000fea0003800000 */
.L_x_287:
[----:B------:R-:W-:Y:S05]  /*f450*/  BRA `(.L_x_289) ;  /* 0xfffffff000007947 */ /* 0x000fea000383ffff */
.L_x_269:
[----:B-1----:R1:W2:Y:S02]  /*f460*/  SYNCS.PHASECHK.TRANS64.TRYWAIT P1, [R13+URZ+0x28], R4 ;  /* 0x000028040d0075a7 */ /* 0x0022a4000802017f */
[----:B--2---:R-:W-:Y:S05]  /*f470*/  @!P1 NANOSLEEP.SYNCS 0x989680 ;  /* 0x009896800000995d */ /* 0x004fea0003900000 */
[----:B------:R-:W2:Y:S02]  /*f480*/  @!P1 SYNCS.PHASECHK.TRANS64 P1, [R13+URZ+0x28], R4 ;  /* 0x000028040d0095a7 */ /* 0x000ea4000802007f */
[----:B--2---:R-:W-:Y:S05]  /*f490*/  @!P1 BRA `(.L_x_269) ;  /* 0xfffffffc00f09947 */ /* 0x004fea000383ffff */
[----:B------:R-:W-:Y:S05]  /*f4a0*/  BRA `(.L_x_290) ;  /* 0xfffffff000347947 */ /* 0x000fea000383ffff */
.L_x_278:
[----:B------:R-:W-:Y:S01]  /*f4b0*/  BSSY B0, `(.L_x_291) ;  /* 0x0000006000007945 */ /* 0x000fe20003800000 */
[----:B------:R-:W-:-:S07]  /*f4c0*/  IMAD.MOV.U32 R2, RZ, RZ, -0x1 ;  /* 0xffffffffff027424 */ /* 0x000fce00078e00ff */
[----:B------:R-:W-:Y:S05]  /*f4d0*/  WARPSYNC.COLLECTIVE R2, `(.L_x_292) ;  /* 0x00000000020c7348 */ /* 0x000fea0003c00000 */
[----:B------:R-:W-:Y:S02]  /*f4e0*/  ELECT P1, UR62, PT ;  /* 0x00000000003e782f */ /* 0x000fe40003820000 */
[----:B------:R-:W-:Y:S01]  /*f4f0*/  MOV R2, UR62 ;  /* 0x0000003e00027c02 */ /* 0x000fe20008000f00 */
[----:B------:R-:W-:Y:S10]  /*f500*/  ENDCOLLECTIVE ;  /* 0x000000000000791b */ /* 0x000ff40003800000 */
.L_x_292:
[----:B------:R-:W-:Y:S05]  /*f510*/  BSYNC B0 ;  /* 0x0000000000007941 */ /* 0x000fea0003800000 */
.L_x_291:
[----:B------:R-:W-:Y:S01]  /*f520*/  PLOP3.LUT P0, PT, P1, PT, PT, 0x80, 0x0 ;  /* 0x000000000000781c */ /* 0x000fe20000f0f070 */
[----:B------:R-:W-:-:S12]  /*f530*/  BRA `(.L_x_293) ;  /* 0xfffffff8009c7947 */ /* 0x000fd8000383ffff */
.L_x_282:
[----:B0-----:R0:W1:Y:S02]  /*f540*/  SYNCS.PHASECHK.TRANS64.TRYWAIT P0, [R7+URZ], R2 ;  /* 0x00000002070075a7 */ /* 0x001064000800017f */
[----:B-1----:R-:W-:Y:S05]  /*f550*/  @!P0 NANOSLEEP.SYNCS 0x989680 ;  /* 0x009896800000895d */ /* 0x002fea0003900000 */
[----:B------:R-:W1:Y:S02]  /*f560*/  @!P0 SYNCS.PHASECHK.TRANS64 P0, [R7+URZ], R2 ;  /* 0x00000002070085a7 */ /* 0x000e64000800007f */
[----:B-1----:R-:W-:Y:S05]  /*f570*/  @!P0 BRA `(.L_x_282) ;  /* 0xfffffffc00f08947 */ /* 0x002fea000383ffff */
[----:B------:R-:W-:Y:S05]  /*f580*/  BRA `(.L_x_294) ;  /* 0xfffffff800e07947 */ /* 0x000fea000383ffff */
.L_x_283:
[----:B0-----:R0:W1:Y:S02]  /*f590*/  SYNCS.PHASECHK.TRANS64.TRYWAIT P0, [R9+URZ], R4 ;  /* 0x00000004090075a7 */ /* 0x001064000800017f */
[----:B-1----:R-:W-:Y:S05]  /*f5a0*/  @!P0 NANOSLEEP.SYNCS 0x989680 ;  /* 0x009896800000895d */ /* 0x002fea0003900000 */
[----:B------:R-:W1:Y:S02]  /*f5b0*/  @!P0 SYNCS.PHASECHK.TRANS64 P0, [R9+URZ], R4 ;  /* 0x00000004090085a7 */ /* 0x000e64000800007f */
[----:B-1----:R-:W-:Y:S05]  /*f5c0*/  @!P0 BRA `(.L_x_283) ;  /* 0xfffffffc00f08947 */ /* 0x002fea000383ffff */
[----:B------:R-:W-:Y:S05]  /*f5d0*/  BRA `(.L_x_295) ;  /* 0xfffffff800f07947 */ /* 0x000fea000383ffff */
.L_x_284:
[----:B0-----:R0:W1:Y:S02]  /*f5e0*/  SYNCS.PHASECHK.TRANS64.TRYWAIT P0, [R6+URZ], R5 ;  /* 0x00000005060075a7 */ /* 0x001064000800017f */
[----:B-1----:R-:W-:Y:S05]  /*f5f0*/  @!P0 NANOSLEEP.SYNCS 0x989680 ;  /* 0x009896800000895d */ /* 0x002fea0003900000 */
[----:B------:R-:W1:Y:S02]  /*f600*/  @!P0 SYNCS.PHASECHK.TRANS64 P0, [R6+URZ], R5 ;  /* 0x00000005060085a7 */ /* 0x000e64000800007f */
[----:B-1----:R-:W-:Y:S05]  /*f610*/  @!P0 BRA `(.L_x_284) ;  /* 0xfffffffc00f08947 */ /* 0x002fea000383ffff */
[----:B------:R-:W-:Y:S05]  /*f620*/  BRA `(.L_x_296) ;  /* 0xfffffffc00007947 */ /* 0x000fea000383ffff */
.L_x_285:
[----:B-1----:R1:W2:Y:S02]  /*f630*/  SYNCS.PHASECHK.TRANS64.TRYWAIT P0, [R9+URZ], R4 ;  /* 0x00000004090075a7 */ /* 0x0022a4000800017f */
[----:B--2---:R-:W-:Y:S05]  /*f640*/  @!P0 NANOSLEEP.SYNCS 0x989680 ;  /* 0x009896800000895d */ /* 0x004fea0003900000 */
[----:B------:R-:W2:Y:S02]  /*f650*/  @!P0 SYNCS.PHASECHK.TRANS64 P0, [R9+URZ], R4 ;  /* 0x00000004090085a7 */ /* 0x000ea4000800007f */
[----:B--2---:R-:W-:Y:S05]  /*f660*/  @!P0 BRA `(.L_x_285) ;  /* 0xfffffffc00f08947 */ /* 0x004fea000383ffff */
[----:B------:R-:W-:Y:S05]  /*f670*/  BRA `(.L_x_297) ;  /* 0xfffffffc00087947 */ /* 0x000fea000383ffff */
.L_x_298:
[----:B------:R-:W-:-:S00]  /*f680*/  BRA `(.L_x_298) ;  /* 0xfffffffc00fc7947 */ /* 0x000fc0000383ffff */
[----:B------:R-:W-:-:S00]  /*f690*/  NOP ;  /* 0x0000000000007918 */ /* 0x000fc00000000000 */
        /* <DEDUP_REMOVED lines=14> */
.L_x_299:


//--------------------- .nv.shared._ZN7cutlass13device_kernelINS_4gemm6kernel13GemmUniversalIN4cute5tupleIJiiiiEEENS1_10collective13CollectiveMmaINS1_37MainloopSm90TmaGmmaWarpSpecializedFP8ILi5ENS5_IJNS4_1CILi1EEESB_SB_EEENS1_35KernelTmaWarpSpecializedCooperativeEEENS5_IJNSA_ILi192EEENSA_ILi112EEENSA_ILi128EEEEEENS_12float_e4m3_tENS5_IJlSB_lEEESJ_SK_NS4_8TiledMMAINS4_8MMA_AtomIJNS4_4SM904GMMA30MMA_64x16x32_F32E4M3E4M3_SS_TNILNSO_7ScaleInE1ELSQ_1EEEEEENS4_6LayoutINS5_IJNSA_ILi2EEESB_SB_EEENS5_IJSB_NSA_ILi0EEESW_EEEEENS5_IJNS4_10UnderscoreESZ_SZ_EEEEENS4_13SM90_TMA_LOADENS4_14ComposedLayoutINS4_7SwizzleILi3ELi4ELi3EEENS4_18smem_ptr_flag_bitsILi8EEENST_INS5_IJNSA_ILi8EEESH_EEENS5_IJSH_SB_EEEEEEEvNS4_8identityES12_S1C_vS1D_EENS_8epilogue10collective6detail29Sm90TmaWarpSpecializedAdapterINS1G_15DefaultEpilogueISJ_SK_SK_NS1F_6thread17LinearCombinationISJ_Li1EffLNS1K_9ScaleType4KindE0ELNS_15FloatRoundStyleE2ESJ_EENS1_15EpilogueDefaultEEEEEvvEEEEvNT_6ParamsE --------------------------
	.section	.nv.shared._ZN7cutlass13device_kernelINS_4gemm6kernel13GemmUniversalIN4cute5tupleIJiiiiEEENS1_10collective13CollectiveMmaINS1_37MainloopSm90TmaGmmaWarpSpecializedFP8ILi5ENS5_IJNS4_1CILi1EEESB_SB_EEENS1_35KernelTmaWarpSpecializedCooperativeEEENS5_IJNSA_ILi192EEENSA_ILi112EEENSA_ILi128EEEEEENS_12float_e4m3_tENS5_IJlSB_lEEESJ_SK_NS4_8TiledMMAINS4_8MMA_AtomIJNS4_4SM904GMMA30MMA_64x16x32_F32E4M3E4M3_SS_TNILNSO_7ScaleInE1ELSQ_1EEEEEENS4_6LayoutINS5_IJNSA_ILi2EEESB_SB_EEENS5_IJSB_NSA_ILi0EEESW_EEEEENS5_IJNS4_10UnderscoreESZ_SZ_EEEEENS4_13SM90_TMA_LOADENS4_14ComposedLayoutINS4_7SwizzleILi3ELi4ELi3EEENS4_18smem_ptr_flag_bitsILi8EEENST_INS5_IJNSA_ILi8EEESH_EEENS5_IJSH_SB_EEEEEEEvNS4_8identityES12_S1C_vS1D_EENS_8epilogue10collective6detail29Sm90TmaWarpSpecializedAdapterINS1G_15DefaultEpilogueISJ_SK_SK_NS1F_6thread17LinearCombinationISJ_Li1EffLNS1K_9ScaleType4KindE0ELNS_15FloatRoundStyleE2ESJ_EENS1_15EpilogueDefaultEEEEEvvEEEEvNT_6ParamsE,"aw",@nobits
	.sectionflags	@""
	.align	16
	.zero		1024


//--------------------- .nv.shared.reserved.0     --------------------------
	.section	.nv.shared.reserved.0,"aw",@nobits
	.weak		__nv_reservedSMEM_offset_0_alias
	.size		__nv_reservedSMEM_offset_0_alias, 0, 0
	.other		__nv_reservedSMEM_offset_0_alias,@"STO_CUDA_RESERVED_SHARED STV_DEFAULT"
__nv_reservedSMEM_offset_0_alias:
	.zero		0


//--------------------- .nv.global                --------------------------
	.section	.nv.global,"aw",@nobits
.nv.global:
	.type		_ZN39_INTERNAL_31c9ff1a_4_k_cu_bfb78bbe_98604cute1_E,@object
	.size		_ZN39_INTERNAL_31c9ff1a_4_k_cu_bfb78bbe_98604cute1_E,(_ZN39_INTERNAL_31c9ff1a_4_k_cu_bfb78bbe_98604cuda3std3__45__cpo6cbeginE - _ZN39_INTERNAL_31c9ff1a_4_k_cu_bfb78bbe_98604cute1_E)
_ZN39_INTERNAL_31c9ff1a_4_k_cu_bfb78bbe_98604cute1_E:
	.zero		1
	.type		_ZN39_INTERNAL_31c9ff1a_4_k_cu_bfb78bbe_98604cuda3std3__45__cpo6cbeginE,@object
	.size		_ZN39_INTERNAL_31c9ff1a_4_k_cu_bfb78bbe_98604cuda3std3__45__cpo6cbeginE,(_ZN39_INTERNAL_31c9ff1a_4_k_cu_bfb78bbe_98604cuda3std3__48in_placeE - _ZN39_INTERNAL_31c9ff1a_4_k_cu_bfb78bbe_98604cuda3std3__45__cpo6cbeginE)
_ZN39_INTERNAL_31c9ff1a_4_k_cu_bfb78bbe_98604cuda3std3__45__cpo6cbeginE:
	.zero		1
	.type		_ZN39_INTERNAL_31c9ff1a_4_k_cu_bfb78bbe_98604cuda3std3__48in_placeE,@object
	.size		_ZN39_INTERNAL_31c9ff1a_4_k_cu_bfb78bbe_98604cuda3std3__48in_placeE,(_ZN39_INTERNAL_31c9ff1a_4_k_cu_bfb78bbe_98604cuda3std6ranges3__45__cpo9iter_moveE - _ZN39_INTERNAL_31c9ff1a_4_k_cu_bfb78bbe_98604cuda3std3__48in_placeE)
_ZN39_INTERNAL_31c9ff1a_4_k_cu_bfb78bbe_98604cuda3std3__48in_placeE:
	.zero		1
	.type		_ZN39_INTERNAL_31c9ff1a_4_k_cu_bfb78bbe_98604cuda3std6ranges3__45__cpo9iter_moveE,@object
	.size		_ZN39_INTERNAL_31c9ff1a_4_k_cu_bfb78bbe_98604cuda3std6ranges3__45__cpo9iter_moveE,(_ZN39_INTERNAL_31c9ff1a_4_k_cu_bfb78bbe_98604cuda3std3__45__cpo5beginE - _ZN39_INTERNAL_31c9ff1a_4_k_cu_bfb78bbe_98604cuda3std6ranges3__45__cpo9iter_moveE)
_ZN39_INTERNAL_31c9ff1a_4_k_cu_bfb78bbe_98604cuda3std6ranges3__45__cpo9iter_moveE:
	.zero		1
	.type		_ZN39_INTERNAL_31c9ff1a_4_k_cu_bfb78bbe_98604cuda3std3__45__cpo5beginE,@object
	.size		_ZN39_INTERNAL_31c9ff1a_4_k_cu_bfb78bbe_98604cuda3std3__45__cpo5beginE,(_ZN39_INTERNAL_31c9ff1a_4_k_cu_bfb78bbe_98604cuda3std3__441_GLOBAL__N__31c9ff1a_4_k_cu_bfb78bbe_98606ignoreE - _ZN39_INTERNAL_31c9ff1a_4_k_cu_bfb78bbe_98604cuda3std3__45__cpo5beginE)
_ZN39_INTERNAL_31c9ff1a_4_k_cu_bfb78bbe_98604cuda3std3__45__cpo5beginE:
	.zero		1
	.type		_ZN39_INTERNAL_31c9ff1a_4_k_cu_bfb78bbe_98604cuda3std3__441_GLOBAL__N__31c9ff1a_4_k_cu_bfb78bbe_98606ignoreE,@object
	.size		_ZN39_INTERNAL_31c9ff1a_4_k_cu_bfb78bbe_98604cuda3std3__441_GLOBAL__N__31c9ff1a_4_k_cu_bfb78bbe_98606ignoreE,(_ZN39_INTERNAL_31c9ff1a_4_k_cu_bfb78bbe_98604cute7productE - _ZN39_INTERNAL_31c9ff1a_4_k_cu_bfb78bbe_98604cuda3std3__441_GLOBAL__N__31c9ff1a_4_k_cu_bfb78bbe_98606ignoreE)
_ZN39_INTERNAL_31c9ff1a_4_k_cu_bfb78bbe_98604cuda3std3__441_GLOBAL__N__31c9ff1a_4_k_cu_bfb78bbe_98606ignoreE:
	.zero		1
	.type		_ZN39_INTERNAL_31c9ff1a_4_k_cu_bfb78bbe_98604cute7productE,@object
	.size		_ZN39_INTERNAL_31c9ff1a_4_k_cu_bfb78bbe_98604cute7productE,(_ZN39_INTERNAL_31c9ff1a_4_k_cu_bfb78bbe_98604cuda3std3__45__cpo3endE - _ZN39_INTERNAL_31c9ff1a_4_k_cu_bfb78bbe_98604cute7productE)
_ZN39_INTERNAL_31c9ff1a_4_k_cu_bfb78bbe_98604cute7productE:
	.zero		1
	.type		_ZN39_INTERNAL_31c9ff1a_4_k_cu_bfb78bbe_98604cuda3std3__45__cpo3endE,@object
	.size		_ZN39_INTERNAL_31c9ff1a_4_k_cu_bfb78bbe_98604cuda3std3__45__cpo3endE,(_ZN39_INTERNAL_31c9ff1a_4_k_cu_bfb78bbe_98604cuda3std3__419piecewise_constructE - _ZN39_INTERNAL_31c9ff1a_4_k_cu_bfb78bbe_98604cuda3std3__45__cpo3endE)
_ZN39_INTERNAL_31c9ff1a_4_k_cu_bfb78bbe_98604cuda3std3__45__cpo3endE:
	.zero		1
	.type		_ZN39_INTERNAL_31c9ff1a_4_k_cu_bfb78bbe_98604cuda3std3__419piecewise_constructE,@object
	.size		_ZN39_INTERNAL_31c9ff1a_4_k_cu_bfb78bbe_98604cuda3std3__419piecewise_constructE,(_ZN39_INTERNAL_31c9ff1a_4_k_cu_bfb78bbe_98604cuda3std3__45__cpo4cendE - _ZN39_INTERNAL_31c9ff1a_4_k_cu_bfb78bbe_98604cuda3std3__419piecewise_constructE)
_ZN39_INTERNAL_31c9ff1a_4_k_cu_bfb78bbe_98604cuda3std3__419piecewise_constructE:
	.zero		1
	.type		_ZN39_INTERNAL_31c9ff1a_4_k_cu_bfb78bbe_98604cuda3std3__45__cpo4cendE,@object
	.size		_ZN39_INTERNAL_31c9ff1a_4_k_cu_bfb78bbe_98604cuda3std3__45__cpo4cendE,(_ZN39_INTERNAL_31c9ff1a_4_k_cu_bfb78bbe_98604cuda3std6ranges3__45__cpo4swapE - _ZN39_INTERNAL_31c9ff1a_4_k_cu_bfb78bbe_98604cuda3std3__45__cpo4cendE)
_ZN39_INTERNAL_31c9ff1a_4_k_cu_bfb78bbe_98604cuda3std3__45__cpo4cendE:
	.zero		1
	.type		_ZN39_INTERNAL_31c9ff1a_4_k_cu_bfb78bbe_98604cuda3std6ranges3__45__cpo4swapE,@object
	.size		_ZN39_INTERNAL_31c9ff1a_4_k_cu_bfb78bbe_98604cuda3std6ranges3__45__cpo4swapE,(.L_7 - _ZN39_INTERNAL_31c9ff1a_4_k_cu_bfb78bbe_98604cuda3std6ranges3__45__cpo4swapE)
_ZN39_INTERNAL_31c9ff1a_4_k_cu_bfb78bbe_98604cuda3std6ranges3__45__cpo4swapE:
	.zero		1
.L_7:


//--------------------- .nv.constant0._ZN7cutlass13device_kernelINS_4gemm6kernel13GemmUniversalIN4cute5tupleIJiiiiEEENS1_10collective13CollectiveMmaINS1_37MainloopSm90TmaGmmaWarpSpecializedFP8ILi5ENS5_IJNS4_1CILi1EEESB_SB_EEENS1_35KernelTmaWarpSpecializedCooperativeEEENS5_IJNSA_ILi192EEENSA_ILi112EEENSA_ILi128EEEEEENS_12float_e4m3_tENS5_IJlSB_lEEESJ_SK_NS4_8TiledMMAINS4_8MMA_AtomIJNS4_4SM904GMMA30MMA_64x16x32_F32E4M3E4M3_SS_TNILNSO_7ScaleInE1ELSQ_1EEEEEENS4_6LayoutINS5_IJNSA_ILi2EEESB_SB_EEENS5_IJSB_NSA_ILi0EEESW_EEEEENS5_IJNS4_10UnderscoreESZ_SZ_EEEEENS4_13SM90_TMA_LOADENS4_14ComposedLayoutINS4_7SwizzleILi3ELi4ELi3EEENS4_18smem_ptr_flag_bitsILi8EEENST_INS5_IJNSA_ILi8EEESH_EEENS5_IJSH_SB_EEEEEEEvNS4_8identityES12_S1C_vS1D_EENS_8epilogue10collective6detail29Sm90TmaWarpSpecializedAdapterINS1G_15DefaultEpilogueISJ_SK_SK_NS1F_6thread17LinearCombinationISJ_Li1EffLNS1K_9ScaleType4KindE0ELNS_15FloatRoundStyleE2ESJ_EENS1_15EpilogueDefaultEEEEEvvEEEEvNT_6ParamsE --------------------------
	.section	.nv.constant0._ZN7cutlass13device_kernelINS_4gemm6kernel13GemmUniversalIN4cute5tupleIJiiiiEEENS1_10collective13CollectiveMmaINS1_37MainloopSm90TmaGmmaWarpSpecializedFP8ILi5ENS5_IJNS4_1CILi1EEESB_SB_EEENS1_35KernelTmaWarpSpecializedCooperativeEEENS5_IJNSA_ILi192EEENSA_ILi112EEENSA_ILi128EEEEEENS_12float_e4m3_tENS5_IJlSB_lEEESJ_SK_NS4_8TiledMMAINS4_8MMA_AtomIJNS4_4SM904GMMA30MMA_64x16x32_F32E4M3E4M3_SS_TNILNSO_7ScaleInE1ELSQ_1EEEEEENS4_6LayoutINS5_IJNSA_ILi2EEESB_SB_EEENS5_IJSB_NSA_ILi0EEESW_EEEEENS5_IJNS4_10UnderscoreESZ_SZ_EEEEENS4_13SM90_TMA_LOADENS4_14ComposedLayoutINS4_7SwizzleILi3ELi4ELi3EEENS4_18smem_ptr_flag_bitsILi8EEENST_INS5_IJNSA_ILi8EEESH_EEENS5_IJSH_SB_EEEEEEEvNS4_8identityES12_S1C_vS1D_EENS_8epilogue10collective6detail29Sm90TmaWarpSpecializedAdapterINS1G_15DefaultEpilogueISJ_SK_SK_NS1F_6thread17LinearCombinationISJ_Li1EffLNS1K_9ScaleType4KindE0ELNS_15FloatRoundStyleE2ESJ_EENS1_15EpilogueDefaultEEEEEvvEEEEvNT_6ParamsE,"a",@progbits
	.sectionflags	@""
	.align	4
.nv.constant0._ZN7cutlass13device_kernelINS_4gemm6kernel13GemmUniversalIN4cute5tupleIJiiiiEEENS1_10collective13CollectiveMmaINS1_37MainloopSm90TmaGmmaWarpSpecializedFP8ILi5ENS5_IJNS4_1CILi1EEESB_SB_EEENS1_35KernelTmaWarpSpecializedCooperativeEEENS5_IJNSA_ILi192EEENSA_ILi112EEENSA_ILi128EEEEEENS_12float_e4m3_tENS5_IJlSB_lEEESJ_SK_NS4_8TiledMMAINS4_8MMA_AtomIJNS4_4SM904GMMA30MMA_64x16x32_F32E4M3E4M3_SS_TNILNSO_7ScaleInE1ELSQ_1EEEEEENS4_6LayoutINS5_IJNSA_ILi2EEESB_SB_EEENS5_IJSB_NSA_ILi0EEESW_EEEEENS5_IJNS4_10UnderscoreESZ_SZ_EEEEENS4_13SM90_TMA_LOADENS4_14ComposedLayoutINS4_7SwizzleILi3ELi4ELi3EEENS4_18smem_ptr_flag_bitsILi8EEENST_INS5_IJNSA_ILi8EEESH_EEENS5_IJSH_SB_EEEEEEEvNS4_8identityES12_S1C_vS1D_EENS_8epilogue10collective6detail29Sm90TmaWarpSpecializedAdapterINS1G_15DefaultEpilogueISJ_SK_SK_NS1F_6thread17LinearCombinationISJ_Li1EffLNS1K_9ScaleType4KindE0ELNS_15FloatRoundStyleE2ESJ_EENS1_15EpilogueDefaultEEEEEvvEEEEvNT_6ParamsE:
	.zero		1664


//--------------------- SYMBOLS --------------------------

	.type		.nv.reservedSmem.offset0,@object
	.size		.nv.reservedSmem.offset0,0x4
